def matmul_kernel(
    a_ptr,
    b_ptr,
    c_ptr,
    M,
    N,
    K,
    stride_am,
    stride_ak,
    stride_bk,
    stride_bn,
    stride_cm,
    stride_cn,
    BLOCK_M: tl.constexpr,
    BLOCK_N: tl.constexpr,
    BLOCK_K: tl.constexpr,
    GROUP_M: tl.constexpr,
):
    pid = tl.program_id(axis=0)
    num_pid_m = tl.cdiv(M, BLOCK_M)
    num_pid_n = tl.cdiv(N, BLOCK_N)
    num_pid_in_group = GROUP_M * num_pid_n
    group_id = pid // num_pid_in_group
    first_pid_m = group_id * GROUP_M
    group_size_m = min(num_pid_m - first_pid_m, GROUP_M)
    pid_m = first_pid_m + ((pid % num_pid_in_group) % group_size_m)
    pid_n = (pid % num_pid_in_group) // group_size_m

    offs_am = (pid_m * BLOCK_M + tl.arange(0, BLOCK_M)) % M
    offs_bn = (pid_n * BLOCK_N + tl.arange(0, BLOCK_N)) % N
    offs_k = tl.arange(0, BLOCK_K)
    a_ptrs = a_ptr + offs_am[:, None] * stride_am + offs_k[None, :] * stride_ak
    b_ptrs = b_ptr + offs_k[:, None] * stride_bk + offs_bn[None, :] * stride_bn

    acc = tl.zeros((BLOCK_M, BLOCK_N), dtype=tl.float32)
    for kk in range(0, tl.cdiv(K, BLOCK_K)):
        a = tl.load(a_ptrs, mask=offs_k[None, :] < K - kk * BLOCK_K, other=0.0)
        b = tl.load(b_ptrs, mask=offs_k[:, None] < K - kk * BLOCK_K, other=0.0)
        acc = tl.dot(a, b, acc)
        a_ptrs += BLOCK_K * stride_ak
        b_ptrs += BLOCK_K * stride_bk

    c = acc.to(c_ptr.dtype.element_ty)
    offs_cm = pid_m * BLOCK_M + tl.arange(0, BLOCK_M)
    offs_cn = pid_n * BLOCK_N + tl.arange(0, BLOCK_N)
    c_ptrs = c_ptr + offs_cm[:, None] * stride_cm + offs_cn[None, :] * stride_cn
    mask = (offs_cm[:, None] < M) & (offs_cn[None, :] < N)
    tl.store(c_ptrs, c, mask=mask)

# config = {"BLOCK_K": 128, "BLOCK_M": 256, "BLOCK_N": 64, "GROUP_M": 8, "arch": "sm_100", "dtype": "fp8e5m2", "num_ctas": 4, "num_stages": 3, "num_warps": 4}
# arch = sm_100


// ===== COMPILED SASS (sm_100a) =====

	.target	sm_100a

	.elftype	@"ET_EXEC"


//--------------------- .note.nv.tkinfo           --------------------------
	.section	.note.nv.tkinfo,"",@"SHT_NOTE"
	.sectionflags	@"SHF_NOTE_NV_TKINFO"
	.tkinfo
        /*0018*/ 	.word	0x00000081
        /*0030*/ 	.string	""
        /*0030*/ 	.string	"ptxas-blackwell"
        /*0030*/ 	.string	"Cuda compilation tools, release 12.9, V12.9.86"
        /*0030*/ 	.string	"Build cuda_12.9.r12.9/compiler.36037853_0"
        /*0030*/ 	.string	"-v  -suppress-debug-info  -lineinfo  -arch sm_100a "



//--------------------- .note.nv.cuver            --------------------------
	.section	.note.nv.cuver,"",@"SHT_NOTE"
	.sectionflags	@"SHF_NOTE_NV_CUVER"
        /*0018*/ 	.short	0x0001
        /*001a*/ 	.short	0x0064
        /*001c*/ 	.short	0x0001
        /*001e*/ 	.short	0x0000
        /*0020*/ 	.short	0x0001
        /*0022*/ 	.short	0x0000


//--------------------- .nv.info                  --------------------------
	.section	.nv.info,"",@"SHT_CUDA_INFO"
	.align	4


	//----- nvinfo : EIATTR_REGCOUNT
	.align		4
        /*0000*/ 	.byte	0x04, 0x2f
        /*0002*/ 	.short	(.L_4 - .L_3)
	.align		4
.L_3:
        /*0004*/ 	.word	index@(matmul_kernel)
        /*0008*/ 	.word	0x000000ff


	//----- nvinfo : EIATTR_FRAME_SIZE
	.align		4
.L_4:
        /*000c*/ 	.byte	0x04, 0x11
        /*000e*/ 	.short	(.L_6 - .L_5)
	.align		4
.L_5:
        /*0010*/ 	.word	index@($__internal_2_$__cuda_sm10x_tcgen05_guardrail_trap_unallocated_columns_being_dealloced)
        /*0014*/ 	.word	0x000001c8


	//----- nvinfo : EIATTR_FRAME_SIZE
	.align		4
.L_6:
        /*0018*/ 	.byte	0x04, 0x11
        /*001a*/ 	.short	(.L_8 - .L_7)
	.align		4
.L_7:
        /*001c*/ 	.word	index@($__internal_1_$__cuda_sm10x_tcgen05_guardrail_trap_phase_invalid_during_alloc)
        /*0020*/ 	.word	0x000001c8


	//----- nvinfo : EIATTR_FRAME_SIZE
	.align		4
.L_8:
        /*0024*/ 	.byte	0x04, 0x11
        /*0026*/ 	.short	(.L_10 - .L_9)
	.align		4
.L_9:
        /*0028*/ 	.word	index@($__internal_0_$__cuda_sm10x_tcgen05_guardrail_trap_col_being_dealloced_not_returned_by_alloc)
        /*002c*/ 	.word	0x000001c8


	//----- nvinfo : EIATTR_FRAME_SIZE
	.align		4
.L_10:
        /*0030*/ 	.byte	0x04, 0x11
        /*0032*/ 	.short	(.L_12 - .L_11)
	.align		4
.L_11:
        /*0034*/ 	.word	index@(matmul_kernel)
        /*0038*/ 	.word	0x000001c8


	//----- nvinfo : EIATTR_MIN_STACK_SIZE
	.align		4
.L_12:
        /*003c*/ 	.byte	0x04, 0x12
        /*003e*/ 	.short	(.L_14 - .L_13)
	.align		4
.L_13:
        /*0040*/ 	.word	index@(matmul_kernel)
        /*0044*/ 	.word	0x000001c8
.L_14:


//--------------------- .nv.info.matmul_kernel    --------------------------
	.section	.nv.info.matmul_kernel,"",@"SHT_CUDA_INFO"
	.sectionflags	@""
	.align	4


	//----- nvinfo : EIATTR_CUDA_API_VERSION
	.align		4
        /*0000*/ 	.byte	0x04, 0x37
        /*0002*/ 	.short	(.L_16 - .L_15)
.L_15:
        /*0004*/ 	.word	0x00000081


	//----- nvinfo : EIATTR_KPARAM_INFO
	.align		4
.L_16:
        /*0008*/ 	.byte	0x04, 0x17
        /*000a*/ 	.short	(.L_18 - .L_17)
.L_17:
        /*000c*/ 	.word	0x00000000
        /*0010*/ 	.short	0x000d
        /*0012*/ 	.short	0x0048
        /*0014*/ 	.byte	0x00, 0xf4, 0x21, 0x00


	//----- nvinfo : EIATTR_KPARAM_INFO
	.align		4
.L_18:
        /*0018*/ 	.byte	0x04, 0x17
        /*001a*/ 	.short	(.L_20 - .L_19)
.L_19:
        /*001c*/ 	.word	0x00000000
        /*0020*/ 	.short	0x000c
        /*0022*/ 	.short	0x0040
        /*0024*/ 	.byte	0x00, 0xf4, 0x21, 0x00


	//----- nvinfo : EIATTR_KPARAM_INFO
	.align		4
.L_20:
        /*0028*/ 	.byte	0x04, 0x17
        /*002a*/ 	.short	(.L_22 - .L_21)
.L_21:
        /*002c*/ 	.word	0x00000000
        /*0030*/ 	.short	0x000b
        /*0032*/ 	.short	0x0038
        /*0034*/ 	.byte	0x00, 0xf0, 0x11, 0x00


	//----- nvinfo : EIATTR_KPARAM_INFO
	.align		4
.L_22:
        /*0038*/ 	.byte	0x04, 0x17
        /*003a*/ 	.short	(.L_24 - .L_23)
.L_23:
        /*003c*/ 	.word	0x00000000
        /*0040*/ 	.short	0x000a
        /*0042*/ 	.short	0x0034
        /*0044*/ 	.byte	0x00, 0xf0, 0x11, 0x00


	//----- nvinfo : EIATTR_KPARAM_INFO
	.align		4
.L_24:
        /*0048*/ 	.byte	0x04, 0x17
        /*004a*/ 	.short	(.L_26 - .L_25)
.L_25:
        /*004c*/ 	.word	0x00000000
        /*0050*/ 	.short	0x0009
        /*0052*/ 	.short	0x0030
        /*0054*/ 	.byte	0x00, 0xf0, 0x11, 0x00


	//----- nvinfo : EIATTR_KPARAM_INFO
	.align		4
.L_26:
        /*0058*/ 	.byte	0x04, 0x17
        /*005a*/ 	.short	(.L_28 - .L_27)
.L_27:
        /*005c*/ 	.word	0x00000000
        /*0060*/ 	.short	0x0008
        /*0062*/ 	.short	0x002c
        /*0064*/ 	.byte	0x00, 0xf0, 0x11, 0x00


	//----- nvinfo : EIATTR_KPARAM_INFO
	.align		4
.L_28:
        /*0068*/ 	.byte	0x04, 0x17
        /*006a*/ 	.short	(.L_30 - .L_29)
.L_29:
        /*006c*/ 	.word	0x00000000
        /*0070*/ 	.short	0x0007
        /*0072*/ 	.short	0x0028
        /*0074*/ 	.byte	0x00, 0xf0, 0x11, 0x00


	//----- nvinfo : EIATTR_KPARAM_INFO
	.align		4
.L_30:
        /*0078*/ 	.byte	0x04, 0x17
        /*007a*/ 	.short	(.L_32 - .L_31)
.L_31:
        /*007c*/ 	.word	0x00000000
        /*0080*/ 	.short	0x0006
        /*0082*/ 	.short	0x0024
        /*0084*/ 	.byte	0x00, 0xf0, 0x11, 0x00


	//----- nvinfo : EIATTR_KPARAM_INFO
	.align		4
.L_32:
        /*0088*/ 	.byte	0x04, 0x17
        /*008a*/ 	.short	(.L_34 - .L_33)
.L_33:
        /*008c*/ 	.word	0x00000000
        /*0090*/ 	.short	0x0005
        /*0092*/ 	.short	0x0020
        /*0094*/ 	.byte	0x00, 0xf0, 0x11, 0x00


	//----- nvinfo : EIATTR_KPARAM_INFO
	.align		4
.L_34:
        /*0098*/ 	.byte	0x04, 0x17
        /*009a*/ 	.short	(.L_36 - .L_35)
.L_35:
        /*009c*/ 	.word	0x00000000
        /*00a0*/ 	.short	0x0004
        /*00a2*/ 	.short	0x001c
        /*00a4*/ 	.byte	0x00, 0xf0, 0x11, 0x00


	//----- nvinfo : EIATTR_KPARAM_INFO
	.align		4
.L_36:
        /*00a8*/ 	.byte	0x04, 0x17
        /*00aa*/ 	.short	(.L_38 - .L_37)
.L_37:
        /*00ac*/ 	.word	0x00000000
        /*00b0*/ 	.short	0x0003
        /*00b2*/ 	.short	0x0018
        /*00b4*/ 	.byte	0x00, 0xf0, 0x11, 0x00


	//----- nvinfo : EIATTR_KPARAM_INFO
	.align		4
.L_38:
        /*00b8*/ 	.byte	0x04, 0x17
        /*00ba*/ 	.short	(.L_40 - .L_39)
.L_39:
        /*00bc*/ 	.word	0x00000000
        /*00c0*/ 	.short	0x0002
        /*00c2*/ 	.short	0x0010
        /*00c4*/ 	.byte	0x00, 0xf4, 0x21, 0x00


	//----- nvinfo : EIATTR_KPARAM_INFO
	.align		4
.L_40:
        /*00c8*/ 	.byte	0x04, 0x17
        /*00ca*/ 	.short	(.L_42 - .L_41)
.L_41:
        /*00cc*/ 	.word	0x00000000
        /*00d0*/ 	.short	0x0001
        /*00d2*/ 	.short	0x0008
        /*00d4*/ 	.byte	0x00, 0xf4, 0x21, 0x00


	//----- nvinfo : EIATTR_KPARAM_INFO
	.align		4
.L_42:
        /*00d8*/ 	.byte	0x04, 0x17
        /*00da*/ 	.short	(.L_44 - .L_43)
.L_43:
        /*00dc*/ 	.word	0x00000000
        /*00e0*/ 	.short	0x0000
        /*00e2*/ 	.short	0x0000
        /*00e4*/ 	.byte	0x00, 0xf4, 0x21, 0x00


	//----- nvinfo : EIATTR_EXPLICIT_CLUSTER
	.align		4
.L_44:
        /*00e8*/ 	.byte	0x01, 0x3e
	.zero		2


	//----- nvinfo : EIATTR_CTA_PER_CLUSTER
	.align		4
        /*00ec*/ 	.byte	0x04, 0x3d
        /*00ee*/ 	.short	(.L_46 - .L_45)
.L_45:
        /*00f0*/ 	.word	0x00000004
        /*00f4*/ 	.word	0x00000001
        /*00f8*/ 	.word	0x00000001


	//----- nvinfo : EIATTR_AT_ENTRY_FRAGMENTS
	.align		4
.L_46:
        /*00fc*/ 	.byte	0x04, 0x4f
        /*00fe*/ 	.short	(.L_48 - .L_47)


	//   ....[0]....
.L_47:
        /*0100*/ 	.word	0x00000004


	//----- nvinfo : EIATTR_RESERVED_SMEM_USED
	.align		4
.L_48:
        /*0104*/ 	.byte	0x01, 0x41
	.zero		2


	//----- nvinfo : EIATTR_SPARSE_MMA_MASK
	.align		4
        /*0108*/ 	.byte	0x03, 0x50
        /*010a*/ 	.short	0x0000


	//----- nvinfo : EIATTR_TCGEN05_1CTA_USED
	.align		4
        /*010c*/ 	.byte	0x01, 0x51
	.zero		2


	//----- nvinfo : EIATTR_MAXREG_COUNT
	.align		4
        /*0110*/ 	.byte	0x03, 0x1b
        /*0112*/ 	.short	0x00ff


	//----- nvinfo : EIATTR_NUM_BARRIERS
	.align		4
        /*0114*/ 	.byte	0x02, 0x4c
        /*0116*/ 	.byte	0x01
	.zero		1


	//----- nvinfo : EIATTR_ANNOTATIONS
	.align		4
        /*0118*/ 	.byte	0x04, 0x55
        /*011a*/ 	.short	(.L_50 - .L_49)


	//   ....[0]....
.L_49:
        /*011c*/ 	.word	0x00000001
        /*0120*/ 	.byte	0x30, 0x0c, 0x00, 0x00, 0x01, 0x00, 0x00, 0x00, 0x70, 0x1b, 0x00, 0x00, 0x01, 0x00, 0x00, 0x00
        /* <DEDUP_REMOVED lines=200> */
        /*0db0*/ 	.byte	0x90, 0xf3, 0x00, 0x00, 0x01, 0x00, 0x00, 0x00, 0xe0, 0xfb, 0x00, 0x00


	//----- nvinfo : EIATTR_INT_WARP_WIDE_INSTR_OFFSETS
	.align		4
.L_50:
        /*0dbc*/ 	.byte	0x04, 0x31
        /*0dbe*/ 	.short	(.L_52 - .L_51)


	//   ....[0]....
.L_51:
        /*0dc0*/ 	.word	0x00001dc0


	//   ....[1]....
        /*0dc4*/ 	.word	0x00001dd0


	//   ....[2]....
        /*0dc8*/ 	.word	0x000069c0


	//   ....[3]....
        /*0dcc*/ 	.word	0x00011380


	//   ....[4]....
        /*0dd0*/ 	.word	0x000113d0


	//----- nvinfo : EIATTR_COOP_GROUP_MASK_REGIDS
	.align		4
.L_52:
        /*0dd4*/ 	.byte	0x04, 0x29
        /*0dd6*/ 	.short	(.L_54 - .L_53)


	//   ....[0]....
.L_53:
        /*0dd8*/ 	.word	0xffffffff


	//   ....[1]....
        /*0ddc*/ 	.word	0xffffffff


	//   ....[2]....
        /*0de0*/ 	.word	0xffffffff


	//   ....[3]....
        /*0de4*/ 	.word	0xffffffff


	//----- nvinfo : EIATTR_COOP_GROUP_INSTR_OFFSETS
	.align		4
.L_54:
        /*0de8*/ 	.byte	0x04, 0x28
        /*0dea*/ 	.short	(.L_56 - .L_55)


	//   ....[0]....
.L_55:
        /*0dec*/ 	.word	0x00000080


	//   ....[1]....
        /*0df0*/ 	.word	0x00000340


	//   ....[2]....
        /*0df4*/ 	.word	0x00011210


	//   ....[3]....
        /*0df8*/ 	.word	0x00011480


	//----- nvinfo : EIATTR_VRC_CTA_INIT_COUNT
	.align		4
.L_56:
        /*0dfc*/ 	.byte	0x02, 0x4a
        /*0dfe*/ 	.byte	0x80
	.zero		1


	//----- nvinfo : EIATTR_MBARRIER_INSTR_OFFSETS
	.align		4
        /*0e00*/ 	.byte	0x04, 0x39
        /*0e02*/ 	.short	(.L_58 - .L_57)


	//   ....[0]....
.L_57:
        /*0e04*/ 	.word	0x00001f90
        /*0e08*/ 	.word	0x000000ff
        /*0e0c*/ 	.word	0x00000000
        /*0e10*/ 	.short	0x0100
        /*0e12*/ 	.byte	0x06
	.zero		1


	//   ....[1]....
        /*0e14*/ 	.word	0x00006a00
        /*0e18*/ 	.word	0x000000ff
        /*0e1c*/ 	.word	0x00008008
        /*0e20*/ 	.short	0x0100
        /*0e22*/ 	.byte	0x09
	.zero		1


	//   ....[2]....
        /*0e24*/ 	.word	0x0000b650
        /*0e28*/ 	.word	0x000000ff
        /*0e2c*/ 	.word	0x00000000
        /*0e30*/ 	.short	0x010a
        /*0e32*/ 	.byte	0x06
	.zero		1


	//   ....[3]....
        /*0e34*/ 	.word	0x0000fbc0
        /*0e38*/ 	.word	0x000000ff
        /*0e3c*/ 	.word	0x00000000
        /*0e40*/ 	.short	0x010a
        /*0e42*/ 	.byte	0x06
	.zero		1


	//   ....[4]....
        /*0e44*/ 	.word	0x0000fc50
        /*0e48*/ 	.word	0x000000ff
        /*0e4c*/ 	.word	0x00008000
        /*0e50*/ 	.short	0x0108
        /*0e52*/ 	.byte	0x09
	.zero		1


	//   ....[5]....
        /*0e54*/ 	.word	0x0000fcf0
        /*0e58*/ 	.word	0x000000ff
        /*0e5c*/ 	.word	0x00008008
        /*0e60*/ 	.short	0x0108
        /*0e62*/ 	.byte	0x09
	.zero		1


	//   ....[6]....
        /*0e64*/ 	.word	0x000114a0
        /*0e68*/ 	.word	0x000000ff
        /*0e6c*/ 	.word	0x00000000
        /*0e70*/ 	.short	0x010a
        /*0e72*/ 	.byte	0x06
	.zero		1


	//   ....[7]....
        /*0e74*/ 	.word	0x000114d0
        /*0e78*/ 	.word	0x000000ff
        /*0e7c*/ 	.word	0x00000000
        /*0e80*/ 	.short	0x010a
        /*0e82*/ 	.byte	0x06
	.zero		1


	//----- nvinfo : EIATTR_NUM_MBARRIERS
	.align		4
.L_58:
        /*0e84*/ 	.byte	0x03, 0x38
        /*0e86*/ 	.short	0x0002


	//----- nvinfo : EIATTR_EXIT_INSTR_OFFSETS
	.align		4
        /*0e88*/ 	.byte	0x04, 0x1c
        /*0e8a*/ 	.short	(.L_60 - .L_59)


	//   ....[0]....
.L_59:
        /*0e8c*/ 	.word	0x00011490


	//----- nvinfo : EIATTR_REQNTID
	.align		4
.L_60:
        /*0e90*/ 	.byte	0x04, 0x10
        /*0e92*/ 	.short	(.L_62 - .L_61)
.L_61:
        /*0e94*/ 	.word	0x00000080
        /*0e98*/ 	.word	0x00000001
        /*0e9c*/ 	.word	0x00000001


	//----- nvinfo : EIATTR_CRS_STACK_SIZE
	.align		4
.L_62:
        /*0ea0*/ 	.byte	0x04, 0x1e
        /*0ea2*/ 	.short	(.L_64 - .L_63)
.L_63:
        /*0ea4*/ 	.word	0x00000000


	//----- nvinfo : EIATTR_CBANK_PARAM_SIZE
	.align		4
.L_64:
        /*0ea8*/ 	.byte	0x03, 0x19
        /*0eaa*/ 	.short	0x0050


	//----- nvinfo : EIATTR_PARAM_CBANK
	.align		4
        /*0eac*/ 	.byte	0x04, 0x0a
        /*0eae*/ 	.short	(.L_66 - .L_65)
	.align		4
.L_65:
        /*0eb0*/ 	.word	index@(.nv.constant0.matmul_kernel)
        /*0eb4*/ 	.short	0x0380
        /*0eb6*/ 	.short	0x0050


	//----- nvinfo : EIATTR_SW_WAR
	.align		4
.L_66:
        /*0eb8*/ 	.byte	0x04, 0x36
        /*0eba*/ 	.short	(.L_68 - .L_67)
.L_67:
        /*0ebc*/ 	.word	0x00000008
.L_68:


//--------------------- .nv.compat                --------------------------
	.section	.nv.compat,"",@"SHT_CUDA_COMPAT_INFO"
	.align	4
        /*0000*/ 	.byte	0x02, 0x02, 0x02, 0x00, 0x02, 0x05, 0x05, 0x00, 0x02, 0x03, 0x00, 0x00, 0x02, 0x06, 0x01, 0x00


//--------------------- .nv.callgraph             --------------------------
	.section	.nv.callgraph,"",@"SHT_CUDA_CALLGRAPH"
	.align	4
	.sectionentsize	8
	.align		4
        /*0000*/ 	.word	0x00000000
	.align		4
        /*0004*/ 	.word	0xffffffff
	.align		4
        /*0008*/ 	.word	0x00000000
	.align		4
        /*000c*/ 	.word	0xfffffffe
	.align		4
        /*0010*/ 	.word	0x00000000
	.align		4
        /*0014*/ 	.word	0xfffffffd
	.align		4
        /*0018*/ 	.word	0x00000000
	.align		4
        /*001c*/ 	.word	0xfffffffc


//--------------------- .text.matmul_kernel       --------------------------
	.section	.text.matmul_kernel,"ax",@progbits
	.align	128
        .global         matmul_kernel
        .type           matmul_kernel,@function
        .size           matmul_kernel,(.L_x_20 - matmul_kernel)
        .other          matmul_kernel,@"STO_CUDA_ENTRY STV_DEFAULT"
matmul_kernel:
.text.matmul_kernel:
[----:B------:R-:W0:Y:S01]  /*0000*/  LDC R1, c[0x0][0x37c] ;  /* 0x0000df00ff017b82 */ /* 0x000e220000000800 */
[----:B------:R-:W1:Y:S01]  /*0010*/  S2R R0, SR_TID.X ;  /* 0x0000000000007919 */ /* 0x000e620000002100 */
[----:B0-----:R-:W-:Y:S01]  /*0020*/  VIADD R1, R1, 0xfffffe38 ;  /* 0xfffffe3801017836 */ /* 0x001fe20000000000 */
[----:B------:R-:W0:Y:S01]  /*0030*/  LDCU.64 UR20, c[0x0][0x358] ;  /* 0x00006b00ff1477ac */ /* 0x000e220008000a00 */
[----:B-1----:R-:W-:-:S13]  /*0040*/  ISETP.GE.U32.AND P0, PT, R0, 0x20, PT ;  /* 0x000000200000780c */ /* 0x002fda0003f06070 */
[----:B------:R-:W-:Y:S02]  /*0050*/  VOTEU.ANY UP0, P0 ;  /* 0x0000000000ff7886 */ /* 0x000fe40000000100 */
[----:B------:R-:W-:Y:S05]  /*0060*/  BRA.U UP0, `(.L_x_0) ;  /* 0x0000000100b87547 */ /* 0x000fea000b800000 */
[----:B------:R-:W1:Y:S01]  /*0070*/  S2UR UR6, SR_CgaCtaId ;  /* 0x00000000000679c3 */ /* 0x000e620000008800 */
[----:B------:R-:W-:Y:S01]  /*0080*/  NOP ;  /* 0x0000000000007918 */ /* 0x000fe20000000000 */
[----:B------:R-:W-:Y:S02]  /*0090*/  UMOV UR4, 0x40 ;  /* 0x0000004000047882 */ /* 0x000fe40000000000 */
[----:B-1----:R-:W-:-:S09]  /*00a0*/  ULEA UR4, UR6, UR4, 0x18 ;  /* 0x0000000406047291 */ /* 0x002fd2000f8ec0ff */
[----:B------:R-:W1:Y:S01]  /*00b0*/  LDS.U8 R0, [UR4] ;  /* 0x00000004ff007984 */ /* 0x000e620008000000 */
[----:B------:R-:W-:Y:S02]  /*00c0*/  UMOV UR4, 0x400 ;  /* 0x0000040000047882 */ /* 0x000fe40000000000 */
[----:B------:R-:W-:Y:S01]  /*00d0*/  ULEA UR4, UR6, UR4, 0x18 ;  /* 0x0000000406047291 */ /* 0x000fe2000f8ec0ff */
[----:B-1----:R-:W-:-:S13]  /*00e0*/  ISETP.NE.AND P0, PT, R0, RZ, PT ;  /* 0x000000ff0000720c */ /* 0x002fda0003f05270 */
[----:B------:R-:W-:Y:S05]  /*00f0*/  @P0 BRA `(.L_x_1) ;  /* 0x00000000007c0947 */ /* 0x000fea0003800000 */
[----:B------:R-:W-:-:S13]  /*0100*/  ELECT P0, URZ, PT ;  /* 0x0000000000ff782f */ /* 0x000fda0003800000 */
[----:B------:R-:W-:Y:S05]  /*0110*/  @!P0 BRA `(.L_x_2) ;  /* 0x0000000000848947 */ /* 0x000fea0003800000 */
[----:B------:R-:W-:Y:S01]  /*0120*/  UMOV UR5, 0x2 ;  /* 0x0000000200057882 */ /* 0x000fe20000000000 */
[----:B------:R-:W-:Y:S02]  /*0130*/  IMAD.MOV.U32 R4, RZ, RZ, 0x1 ;  /* 0x00000001ff047424 */ /* 0x000fe400078e00ff */
[----:B------:R-:W-:Y:S02]  /*0140*/  IMAD.MOV.U32 R5, RZ, RZ, 0x3 ;  /* 0x00000003ff057424 */ /* 0x000fe400078e00ff */
[----:B------:R-:W-:Y:S04]  /*0150*/  DEPBAR.LE SB1, 0x36 ;  /* 0x00009d800000791a */ /* 0x000fe80000000000 */
[----:B------:R-:W1:Y:S02]  /*0160*/  UTCATOMSWS.FIND_AND_SET.ALIGN UP1, UR5, UR5 ;  /* 0x00000005000575e3 */ /* 0x000e640008020800 */
[----:B-1----:R-:W-:-:S04]  /*0170*/  PLOP3.LUT P0, PT, PT, PT, UP1, 0x80, 0x8 ;  /* 0x000000000008781c */ /* 0x002fc80003f0f018 */
[----:B------:R-:W-:-:S04]  /*0180*/  SEL R0, RZ, 0xffffffff, !P0 ;  /* 0xffffffffff007807 */ /* 0x000fc80004000000 */
[----:B------:R-:W-:Y:S01]  /*0190*/  ISETP.NE.AND P0, PT, R0, RZ, PT ;  /* 0x000000ff0000720c */ /* 0x000fe20003f05270 */
[----:B------:R-:W-:-:S12]  /*01a0*/  IMAD.U32 R0, RZ, RZ, UR5 ;  /* 0x00000005ff007e24 */ /* 0x000fd8000f8e00ff */
[----:B------:R-:W-:Y:S05]  /*01b0*/  @P0 BRA `(.L_x_3) ;  /* 0x0000000000240947 */ /* 0x000fea0003800000 */
.L_x_4:
[----:B------:R-:W-:Y:S05]  /*01c0*/  NANOSLEEP 0x64 ;  /* 0x000000640000795d */ /* 0x000fea0003800000 */
[----:B------:R-:W-:-:S05]  /*01d0*/  UMOV UR5, 0x2 ;  /* 0x0000000200057882 */ /* 0x000fca0000000000 */
[----:B------:R-:W-:Y:S04]  /*01e0*/  DEPBAR.LE SB1, 0x36 ;  /* 0x00009d800000791a */ /* 0x000fe80000000000 */
[----:B------:R-:W1:Y:S02]  /*01f0*/  UTCATOMSWS.FIND_AND_SET.ALIGN UP1, UR5, UR5 ;  /* 0x00000005000575e3 */ /* 0x000e640008020800 */
[----:B-1----:R-:W-:-:S04]  /*0200*/  PLOP3.LUT P0, PT, PT, PT, UP1, 0x80, 0x8 ;  /* 0x000000000008781c */ /* 0x002fc80003f0f018 */
[----:B------:R-:W-:-:S04]  /*0210*/  SEL R0, RZ, 0xffffffff, !P0 ;  /* 0xffffffffff007807 */ /* 0x000fc80004000000 */
[----:B------:R-:W-:Y:S01]  /*0220*/  ISETP.NE.AND P0, PT, R0, RZ, PT ;  /* 0x000000ff0000720c */ /* 0x000fe20003f05270 */
[----:B------:R-:W-:-:S12]  /*0230*/  IMAD.U32 R0, RZ, RZ, UR5 ;  /* 0x00000005ff007e24 */ /* 0x000fd8000f8e00ff */
[----:B------:R-:W-:Y:S05]  /*0240*/  @!P0 BRA `(.L_x_4) ;  /* 0xfffffffc00dc8947 */ /* 0x000fea000383ffff */
.L_x_3:
[C---:B------:R-:W-:Y:S01]  /*0250*/  VIADD R3, R0.reuse, 0x10 ;  /* 0x0000001000037836 */ /* 0x040fe20000000000 */
[----:B------:R-:W-:Y:S01]  /*0260*/  UMOV UR5, 0x50 ;  /* 0x0000005000057882 */ /* 0x000fe20000000000 */
[----:B------:R-:W-:Y:S01]  /*0270*/  SHF.L.U32 R2, R5, R0, RZ ;  /* 0x0000000005027219 */ /* 0x000fe200000006ff */
[----:B------:R-:W-:Y:S01]  /*0280*/  ULEA UR5, UR6, UR5, 0x18 ;  /* 0x0000000506057291 */ /* 0x000fe2000f8ec0ff */
[----:B------:R-:W-:Y:S01]  /*0290*/  IMAD.SHL.U32 R0, R0, 0x20, RZ ;  /* 0x0000002000007824 */ /* 0x000fe200078e00ff */
[----:B------:R-:W-:-:S04]  /*02a0*/  SHF.L.U32 R3, R4, R3, RZ ;  /* 0x0000000304037219 */ /* 0x000fc800000006ff */
[----:B------:R-:W-:-:S05]  /*02b0*/  LOP3.LUT R2, R3, R2, RZ, 0xfc, !PT ;  /* 0x0000000203027212 */ /* 0x000fca00078efcff */
[----:B------:R1:W-:Y:S04]  /*02c0*/  ATOMS.OR RZ, [UR5], R2 ;  /* 0x00000002ffff798c */ /* 0x0003e8000b000005 */
[----:B------:R1:W-:Y:S01]  /*02d0*/  STS [UR4], R0 ;  /* 0x00000000ff007988 */ /* 0x0003e20008000804 */
[----:B------:R-:W-:Y:S05]  /*02e0*/  BRA `(.L_x_2) ;  /* 0x0000000000107947 */ /* 0x000fea0003800000 */
.L_x_1:
[----:B------:R-:W-:Y:S01]  /*02f0*/  IMAD.MOV.U32 R0, RZ, RZ, -0x1 ;  /* 0xffffffffff007424 */ /* 0x000fe200078e00ff */
[----:B------:R-:W-:-:S04]  /*0300*/  MOV R2, 0x330 ;  /* 0x0000033000027802 */ /* 0x000fc80000000f00 */
[----:B------:R1:W-:Y:S03]  /*0310*/  STS [UR4], R0 ;  /* 0x00000000ff007988 */ /* 0x0003e60008000804 */
[----:B01----:R-:W-:Y:S05]  /*0320*/  CALL.REL.NOINC `($__internal_1_$__cuda_sm10x_tcgen05_guardrail_trap_phase_invalid_during_alloc) ;  /* 0x0000011000807944 */ /* 0x003fea0003c00000 */
.L_x_2:
[----:B------:R-:W-:Y:S05]  /*0330*/  WARPSYNC.ALL ;  /* 0x0000000000007948 */ /* 0x000fea0003800000 */
[----:B------:R-:W-:Y:S01]  /*0340*/  NOP ;  /* 0x0000000000007918 */ /* 0x000fe20000000000 */
.L_x_0:
[----:B------:R-:W2:Y:S08]  /*0350*/  LDC.64 R100, c[0x0][0x398] ;  /* 0x0000e600ff647b82 */ /* 0x000eb00000000a00 */
[----:B------:R-:W3:Y:S02]  /*0360*/  S2UR UR5, SR_CgaSize ;  /* 0x00000000000579c3 */ /* 0x000ee40000008a00 */
[----:B---3--:R-:W-:-:S12]  /*0370*/  UIMAD UR5, UR5, -0xa0, URZ ;  /* 0xffffff60050578a4 */ /* 0x008fd8000f8e02ff */
[----:B------:R-:W3:Y:S01]  /*0380*/  LDCU UR5, c[0x0][UR5+0x2b0] ;  /* 0x00005600050577ac */ /* 0x000ee20008000800 */
[----:B------:R-:W4:Y:S01]  /*0390*/  S2R R13, SR_TID.X ;  /* 0x00000000000d7919 */ /* 0x000f220000002100 */
[----:B------:R-:W-:Y:S01]  /*03a0*/  UMOV UR9, 0x400 ;  /* 0x0000040000097882 */ /* 0x000fe20000000000 */
[----:B------:R-:W5:Y:S01]  /*03b0*/  LDCU UR22, c[0x0][0x3a0] ;  /* 0x00007400ff1677ac */ /* 0x000f620008000800 */
[----:B------:R-:W1:Y:S01]  /*03c0*/  S2UR UR4, SR_CTAID.X ;  /* 0x00000000000479c3 */ /* 0x000e620000002500 */
[----:B------:R-:W0:Y:S01]  /*03d0*/  LDCU.64 UR12, c[0x0][0x3a8] ;  /* 0x00007500ff0c77ac */ /* 0x000e220008000a00 */
[----:B------:R-:W1:Y:S01]  /*03e0*/  LDCU UR14, c[0x0][0x3a4] ;  /* 0x00007480ff0e77ac */ /* 0x000e620008000800 */
[----:B------:R-:W-:Y:S01]  /*03f0*/  UMOV UR7, 0x1 ;  /* 0x0000000100077882 */ /* 0x000fe20000000000 */
[----:B------:R-:W1:Y:S02]  /*0400*/  LDCU.128 UR16, c[0x0][0x380] ;  /* 0x00007000ff1077ac */ /* 0x000e640008000c00 */
[----:B-12---:R-:W-:Y:S01]  /*0410*/  VIADD R0, R101, 0x3f ;  /* 0x0000003f65007836 */ /* 0x006fe20000000000 */
[----:B------:R-:W-:Y:S01]  /*0420*/  IABS R77, R101 ;  /* 0x00000065004d7213 */ /* 0x000fe20000000000 */
[----:B-----5:R-:W-:Y:S01]  /*0430*/  UIADD3 UR24, UPT, UPT, UR22, 0x7f, URZ ;  /* 0x0000007f16187890 */ /* 0x020fe2000fffe0ff */
[----:B0-----:R-:W-:-:S02]  /*0440*/  IMAD.U32 R32, RZ, RZ, UR12 ;  /* 0x0000000cff207e24 */ /* 0x001fc4000f8e00ff */
[----:B------:R-:W-:Y:S01]  /*0450*/  SHF.R.S32.HI R3, RZ, 0x1f, R0 ;  /* 0x0000001fff037819 */ /* 0x000fe20000011400 */
[----:B------:R-:W-:Y:S01]  /*0460*/  UISETP.GT.AND UP1, UPT, UR24, 0x7f, UPT ;  /* 0x0000007f1800788c */ /* 0x000fe2000bf24270 */
[----:B------:R-:W-:Y:S01]  /*0470*/  IMAD.U32 R59, RZ, RZ, UR12 ;  /* 0x0000000cff3b7e24 */ /* 0x000fe2000f8e00ff */
[----:B------:R-:W-:Y:S02]  /*0480*/  I2FP.F32.U32 R5, UR4 ;  /* 0x0000000400057c45 */ /* 0x000fe40008201000 */
[----:B------:R-:W-:Y:S02]  /*0490*/  LEA.HI R3, R3, R0, RZ, 0x6 ;  /* 0x0000000003037211 */ /* 0x000fe400078f30ff */
[----:B----4-:R-:W-:Y:S01]  /*04a0*/  SHF.R.U32.HI R8, RZ, 0x5, R13 ;  /* 0x00000005ff087819 */ /* 0x010fe2000001160d */
[----:B---3--:R-:W-:Y:S01]  /*04b0*/  FMUL R5, R5, UR5 ;  /* 0x0000000505057c20 */ /* 0x008fe20008400000 */
[----:B------:R-:W-:Y:S01]  /*04c0*/  SHF.R.S32.HI R3, RZ, 0x6, R3 ;  /* 0x00000006ff037819 */ /* 0x000fe20000011403 */
[----:B------:R-:W0:Y:S01]  /*04d0*/  S2UR UR5, SR_CgaCtaId ;  /* 0x00000000000579c3 */ /* 0x000e220000008800 */
[----:B------:R-:W-:-:S03]  /*04e0*/  R2UR UR11, R8 ;  /* 0x00000000080b72ca */ /* 0x000fc600000e0000 */
[----:B------:R-:W-:Y:S01]  /*04f0*/  IMAD.SHL.U32 R4, R3, 0x8, RZ ;  /* 0x0000000803047824 */ /* 0x000fe200078e00ff */
[----:B------:R-:W-:Y:S04]  /*0500*/  F2I.U32.TRUNC.NTZ R5, R5 ;  /* 0x0000000500057305 */ /* 0x000fe8000020f000 */
[----:B------:R-:W-:-:S04]  /*0510*/  IABS R7, R4 ;  /* 0x0000000400077213 */ /* 0x000fc80000000000 */
[----:B------:R-:W1:Y:S01]  /*0520*/  I2F.RP R0, R7 ;  /* 0x0000000700007306 */ /* 0x000e620000209400 */
[----:B0-----:R-:W-:Y:S01]  /*0530*/  ULEA UR9, UR5, UR9, 0x18 ;  /* 0x0000000905097291 */ /* 0x001fe2000f8ec0ff */
[----:B------:R-:W-:Y:S01]  /*0540*/  BAR.SYNC.DEFER_BLOCKING 0x0 ;  /* 0x0000000000007b1d */ /* 0x000fe20000010000 */
[----:B------:R-:W-:Y:S02]  /*0550*/  USHF.L.U32 UR4, UR5, 0x6, URZ ;  /* 0x0000000605047899 */ /* 0x000fe400080006ff */
[----:B------:R-:W-:-:S03]  /*0560*/  UIADD3 UR6, UPT, UPT, UR9, 0x8000, URZ ;  /* 0x0000800009067890 */ /* 0x000fc6000fffe0ff */
[----:B-1----:R-:W0:Y:S01]  /*0570*/  MUFU.RCP R0, R0 ;  /* 0x0000000000007308 */ /* 0x002e220000001000 */
[----:B------:R-:W-:Y:S01]  /*0580*/  IMAD.U32 R8, RZ, RZ, UR4 ;  /* 0x00000004ff087e24 */ /* 0x000fe2000f8e00ff */
[----:B------:R-:W-:-:S04]  /*0590*/  USHF.L.U32 UR4, UR11, 0x15, URZ ;  /* 0x000000150b047899 */ /* 0x000fc800080006ff */
[----:B------:R-:W-:Y:S01]  /*05a0*/  ULOP3.LUT UR4, UR4, 0x600000, URZ, 0xc0, !UPT ;  /* 0x0060000004047892 */ /* 0x000fe2000f8ec0ff */
[----:B0-----:R-:W-:Y:S01]  /*05b0*/  VIADD R2, R0, 0xffffffe ;  /* 0x0ffffffe00027836 */ /* 0x001fe20000000000 */
[----:B------:R-:W-:Y:S01]  /*05c0*/  IABS R0, R5 ;  /* 0x0000000500007213 */ /* 0x000fe20000000000 */
[----:B------:R-:W0:Y:S02]  /*05d0*/  LDS R11, [UR9] ;  /* 0x00000009ff0b7984 */ /* 0x000e240008000800 */
[----:B------:R1:W2:Y:S02]  /*05e0*/  F2I.FTZ.U32.TRUNC.NTZ R3, R2 ;  /* 0x0000000200037305 */ /* 0x0002a4000021f000 */
[----:B-1----:R-:W-:Y:S02]  /*05f0*/  IMAD.MOV.U32 R2, RZ, RZ, RZ ;  /* 0x000000ffff027224 */ /* 0x002fe400078e00ff */
[----:B--2---:R-:W-:-:S04]  /*0600*/  IMAD.MOV R6, RZ, RZ, -R3 ;  /* 0x000000ffff067224 */ /* 0x004fc800078e0a03 */
[----:B------:R-:W-:Y:S01]  /*0610*/  IMAD R9, R6, R7, RZ ;  /* 0x0000000706097224 */ /* 0x000fe200078e02ff */
[----:B------:R-:W-:-:S03]  /*0620*/  IABS R6, R4 ;  /* 0x0000000400067213 */ /* 0x000fc60000000000 */
[----:B------:R-:W-:-:S04]  /*0630*/  IMAD.HI.U32 R3, R3, R9, R2 ;  /* 0x0000000903037227 */ /* 0x000fc800078e0002 */
[----:B------:R-:W-:Y:S02]  /*0640*/  IMAD.MOV R2, RZ, RZ, -R6 ;  /* 0x000000ffff027224 */ /* 0x000fe400078e0a06 */
[----:B------:R-:W-:-:S04]  /*0650*/  IMAD.HI.U32 R3, R3, R0, RZ ;  /* 0x0000000003037227 */ /* 0x000fc800078e00ff */
[----:B------:R-:W-:Y:S01]  /*0660*/  IMAD R0, R3, R2, R0 ;  /* 0x0000000203007224 */ /* 0x000fe200078e0200 */
[----:B------:R-:W-:Y:S04]  /*0670*/  BAR.SYNC.DEFER_BLOCKING 0x0 ;  /* 0x0000000000007b1d */ /* 0x000fe80000010000 */
[----:B------:R-:W-:Y:S02]  /*0680*/  ISETP.GT.U32.AND P1, PT, R7, R0, PT ;  /* 0x000000000700720c */ /* 0x000fe40003f24070 */
[----:B0-----:R-:W-:-:S11]  /*0690*/  R2UR UR8, R11 ;  /* 0x000000000b0872ca */ /* 0x001fd600000e0000 */
[----:B------:R-:W-:Y:S02]  /*06a0*/  @!P1 IMAD.IADD R0, R0, 0x1, -R7 ;  /* 0x0000000100009824 */ /* 0x000fe400078e0a07 */
[----:B------:R-:W-:Y:S01]  /*06b0*/  @!P1 VIADD R3, R3, 0x1 ;  /* 0x0000000103039836 */ /* 0x000fe20000000000 */
[----:B------:R-:W-:Y:S01]  /*06c0*/  ISETP.NE.AND P1, PT, R4, RZ, PT ;  /* 0x000000ff0400720c */ /* 0x000fe20003f25270 */
[----:B------:R-:W-:Y:S01]  /*06d0*/  UIADD3 UR10, UPT, UPT, UR8, UR4, URZ ;  /* 0x00000004080a7290 */ /* 0x000fe2000fffe0ff */
[----:B------:R-:W-:Y:S02]  /*06e0*/  ISETP.GE.U32.AND P0, PT, R0, R7, PT ;  /* 0x000000070000720c */ /* 0x000fe40003f06070 */
[----:B------:R-:W-:-:S04]  /*06f0*/  LOP3.LUT R0, R5, R4, RZ, 0x3c, !PT ;  /* 0x0000000405007212 */ /* 0x000fc800078e3cff */
[----:B------:R-:W-:Y:S01]  /*0700*/  ISETP.GE.AND P2, PT, R0, RZ, PT ;  /* 0x000000ff0000720c */ /* 0x000fe20003f46270 */
[----:B------:R-:W-:-:S06]  /*0710*/  VIADD R0, R100, 0xff ;  /* 0x000000ff64007836 */ /* 0x000fcc0000000000 */
[----:B------:R-:W-:-:S04]  /*0720*/  @P0 VIADD R3, R3, 0x1 ;  /* 0x0000000103030836 */ /* 0x000fc80000000000 */
[----:B------:R-:W-:Y:S01]  /*0730*/  IMAD.MOV.U32 R2, RZ, RZ, R3 ;  /* 0x000000ffff027224 */ /* 0x000fe200078e0003 */
[----:B------:R-:W-:-:S03]  /*0740*/  SHF.R.S32.HI R3, RZ, 0x1f, R0 ;  /* 0x0000001fff037819 */ /* 0x000fc60000011400 */
[----:B------:R-:W-:Y:S01]  /*0750*/  @!P2 IMAD.MOV R2, RZ, RZ, -R2 ;  /* 0x000000ffff02a224 */ /* 0x000fe200078e0a02 */
[----:B------:R-:W-:Y:S02]  /*0760*/  @!P1 LOP3.LUT R2, RZ, R4, RZ, 0x33, !PT ;  /* 0x00000004ff029212 */ /* 0x000fe400078e33ff */
[----:B------:R-:W-:-:S03]  /*0770*/  LEA.HI R3, R3, R0, RZ, 0x8 ;  /* 0x0000000003037211 */ /* 0x000fc600078f40ff */
[----:B------:R-:W-:Y:S02]  /*0780*/  IMAD.SHL.U32 R12, R2, 0x8, RZ ;  /* 0x00000008020c7824 */ /* 0x000fe400078e00ff */
[----:B------:R-:W-:-:S03]  /*0790*/  IMAD.MOV R2, RZ, RZ, -R2 ;  /* 0x000000ffff027224 */ /* 0x000fc600078e0a02 */
[----:B------:R-:W-:Y:S01]  /*07a0*/  LEA.HI.SX32 R3, R3, -R12, 0x18 ;  /* 0x8000000c03037211 */ /* 0x000fe200078fc2ff */
[----:B------:R-:W-:Y:S01]  /*07b0*/  IMAD R9, R4, R2, R5 ;  /* 0x0000000204097224 */ /* 0x000fe200078e0205 */
[----:B------:R-:W-:Y:S01]  /*07c0*/  IABS R4, R100 ;  /* 0x0000006400047213 */ /* 0x000fe20000000000 */
[----:B------:R-:W-:Y:S01]  /*07d0*/  IMAD.MOV.U32 R2, RZ, RZ, RZ ;  /* 0x000000ffff027224 */ /* 0x000fe200078e00ff */
[----:B------:R-:W-:-:S04]  /*07e0*/  VIMNMX R10, PT, PT, R3, 0x8, PT ;  /* 0x00000008030a7848 */ /* 0x000fc80003fe0100 */
[----:B------:R-:W-:-:S04]  /*07f0*/  IABS R6, R10 ;  /* 0x0000000a00067213 */ /* 0x000fc80000000000 */
[----:B------:R-:W0:Y:S08]  /*0800*/  I2F.RP R0, R6 ;  /* 0x0000000600007306 */ /* 0x000e300000209400 */
[----:B0-----:R-:W0:Y:S02]  /*0810*/  MUFU.RCP R0, R0 ;  /* 0x0000000000007308 */ /* 0x001e240000001000 */
[----:B0-----:R-:W-:-:S06]  /*0820*/  VIADD R3, R0, 0xffffffe ;  /* 0x0ffffffe00037836 */ /* 0x001fcc0000000000 */
[----:B------:R-:W0:Y:S02]  /*0830*/  F2I.FTZ.U32.TRUNC.NTZ R3, R3 ;  /* 0x0000000300037305 */ /* 0x000e24000021f000 */
[----:B0-----:R-:W-:-:S04]  /*0840*/  IMAD.MOV R7, RZ, RZ, -R3 ;  /* 0x000000ffff077224 */ /* 0x001fc800078e0a03 */
[----:B------:R-:W-:-:S04]  /*0850*/  IMAD R5, R7, R6, RZ ;  /* 0x0000000607057224 */ /* 0x000fc800078e02ff */
[----:B------:R-:W-:Y:S01]  /*0860*/  IMAD.HI.U32 R0, R3, R5, R2 ;  /* 0x0000000503007227 */ /* 0x000fe200078e0002 */
[----:B------:R-:W-:Y:S01]  /*0870*/  IABS R3, R9 ;  /* 0x0000000900037213 */ /* 0x000fe20000000000 */
[----:B------:R-:W0:Y:S01]  /*0880*/  I2F.RP R5, R77 ;  /* 0x0000004d00057306 */ /* 0x000e220000209400 */
[----:B------:R-:W-:-:S03]  /*0890*/  IABS R2, R10 ;  /* 0x0000000a00027213 */ /* 0x000fc60000000000 */
[----:B------:R-:W-:-:S04]  /*08a0*/  IMAD.HI.U32 R0, R0, R3, RZ ;  /* 0x0000000300007227 */ /* 0x000fc800078e00ff */
[----:B------:R-:W-:Y:S02]  /*08b0*/  IMAD.MOV R7, RZ, RZ, -R2 ;  /* 0x000000ffff077224 */ /* 0x000fe400078e0a02 */
[----:B------:R-:W-:Y:S02]  /*08c0*/  IMAD.MOV.U32 R2, RZ, RZ, R4 ;  /* 0x000000ffff027224 */ /* 0x000fe400078e0004 */
[----:B------:R-:W-:Y:S02]  /*08d0*/  IMAD R3, R0, R7, R3 ;  /* 0x0000000700037224 */ /* 0x000fe400078e0203 */
[----:B------:R-:W1:Y:S03]  /*08e0*/  I2F.RP R4, R2 ;  /* 0x0000000200047306 */ /* 0x000e660000209400 */
[----:B------:R-:W-:-:S05]  /*08f0*/  ISETP.GT.U32.AND P1, PT, R6, R3, PT ;  /* 0x000000030600720c */ /* 0x000fca0003f24070 */
[----:B0-----:R-:W0:Y:S08]  /*0900*/  MUFU.RCP R5, R5 ;  /* 0x0000000500057308 */ /* 0x001e300000001000 */
[----:B------:R-:W-:Y:S01]  /*0910*/  @!P1 IMAD.IADD R3, R3, 0x1, -R6 ;  /* 0x0000000103039824 */ /* 0x000fe200078e0a06 */
[----:B-1----:R-:W1:Y:S01]  /*0920*/  MUFU.RCP R4, R4 ;  /* 0x0000000400047308 */ /* 0x002e620000001000 */
[----:B------:R-:W-:Y:S01]  /*0930*/  @!P1 VIADD R0, R0, 0x1 ;  /* 0x0000000100009836 */ /* 0x000fe20000000000 */
[----:B------:R-:W-:-:S02]  /*0940*/  ISETP.NE.AND P1, PT, R10, RZ, PT ;  /* 0x000000ff0a00720c */ /* 0x000fc40003f25270 */
[----:B------:R-:W-:Y:S02]  /*0950*/  ISETP.GE.U32.AND P0, PT, R3, R6, PT ;  /* 0x000000060300720c */ /* 0x000fe40003f06070 */
[----:B------:R-:W-:Y:S01]  /*0960*/  LOP3.LUT R3, R9, R10, RZ, 0x3c, !PT ;  /* 0x0000000a09037212 */ /* 0x000fe200078e3cff */
[----:B0-----:R-:W-:Y:S01]  /*0970*/  VIADD R6, R5, 0xffffffe ;  /* 0x0ffffffe05067836 */ /* 0x001fe20000000000 */
[----:B------:R-:W-:Y:S02]  /*0980*/  SHF.R.U32.HI R5, RZ, 0x6, R13 ;  /* 0x00000006ff057819 */ /* 0x000fe4000001160d */
[----:B------:R-:W-:Y:S01]  /*0990*/  ISETP.GE.AND P2, PT, R3, RZ, PT ;  /* 0x000000ff0300720c */ /* 0x000fe20003f46270 */
[----:B------:R-:W0:Y:S01]  /*09a0*/  F2I.FTZ.U32.TRUNC.NTZ R7, R6 ;  /* 0x0000000600077305 */ /* 0x000e22000021f000 */
[----:B------:R-:W-:-:S05]  /*09b0*/  LOP3.LUT R3, R13, 0x3f, RZ, 0xc0, !PT ;  /* 0x0000003f0d037812 */ /* 0x000fca00078ec0ff */
[----:B------:R-:W-:Y:S01]  /*09c0*/  @P0 VIADD R0, R0, 0x1 ;  /* 0x0000000100000836 */ /* 0x000fe20000000000 */
[----:B------:R-:W-:Y:S01]  /*09d0*/  LOP3.LUT R8, R3, 0xc0, R8, 0xf8, !PT ;  /* 0x000000c003087812 */ /* 0x000fe200078ef808 */
[----:B-1----:R-:W-:Y:S01]  /*09e0*/  VIADD R4, R4, 0xffffffe ;  /* 0x0ffffffe04047836 */ /* 0x002fe20000000000 */
[----:B------:R-:W-:Y:S01]  /*09f0*/  PLOP3.LUT P0, PT, PT, PT, UP1, 0x80, 0x8 ;  /* 0x000000000008781c */ /* 0x000fe20003f0f018 */
[----:B------:R-:W-:Y:S01]  /*0a00*/  IMAD.MOV.U32 R3, RZ, RZ, R0 ;  /* 0x000000ffff037224 */ /* 0x000fe200078e0000 */
[----:B------:R-:W-:Y:S02]  /*0a10*/  SGXT.U32 R0, R5, 0x1 ;  /* 0x000000010500781a */ /* 0x000fe40000000000 */
[----:B------:R-:W1:Y:S01]  /*0a20*/  F2I.FTZ.U32.TRUNC.NTZ R5, R4 ;  /* 0x0000000400057305 */ /* 0x000e62000021f000 */
[----:B------:R-:W-:Y:S01]  /*0a30*/  @!P2 IMAD.MOV R3, RZ, RZ, -R3 ;  /* 0x000000ffff03a224 */ /* 0x000fe200078e0a03 */
[----:B------:R-:W-:Y:S01]  /*0a40*/  @!P1 LOP3.LUT R3, RZ, R10, RZ, 0x33, !PT ;  /* 0x0000000aff039212 */ /* 0x000fe200078e33ff */
[----:B0-----:R-:W-:Y:S01]  /*0a50*/  IMAD.MOV R6, RZ, RZ, -R7 ;  /* 0x000000ffff067224 */ /* 0x001fe200078e0a07 */
[----:B------:R-:W-:-:S03]  /*0a60*/  ISETP.LT.AND P0, PT, R0, UR22, P0 ;  /* 0x0000001600007c0c */ /* 0x000fc60008701270 */
[----:B------:R-:W-:Y:S02]  /*0a70*/  IMAD.SHL.U32 R0, R3, 0x40, RZ ;  /* 0x0000004003007824 */ /* 0x000fe400078e00ff */
[----:B------:R-:W-:Y:S02]  /*0a80*/  IMAD R87, R6, R77, RZ ;  /* 0x0000004d06577224 */ /* 0x000fe400078e02ff */
[----:B------:R-:W-:Y:S01]  /*0a90*/  IMAD.MOV R3, RZ, RZ, -R3 ;  /* 0x000000ffff037224 */ /* 0x000fe200078e0a03 */
[----:B------:R-:W-:Y:S01]  /*0aa0*/  IABS R112, R0 ;  /* 0x0000000000707213 */ /* 0x000fe20000000000 */
[----:B------:R-:W-:Y:S02]  /*0ab0*/  IMAD.MOV.U32 R6, RZ, RZ, RZ ;  /* 0x000000ffff067224 */ /* 0x000fe400078e00ff */
[----:B------:R-:W-:Y:S02]  /*0ac0*/  VIADD R83, R0, 0x2 ;  /* 0x0000000200537836 */ /* 0x000fe40000000000 */
[----:B------:R-:W-:-:S04]  /*0ad0*/  IMAD.HI.U32 R87, R7, R87, R6 ;  /* 0x0000005707577227 */ /* 0x000fc800078e0006 */
[----:B------:R-:W-:Y:S01]  /*0ae0*/  IMAD R3, R10, R3, R9 ;  /* 0x000000030a037224 */ /* 0x000fe200078e0209 */
[----:B------:R-:W-:Y:S01]  /*0af0*/  IABS R10, R83 ;  /* 0x00000053000a7213 */ /* 0x000fe20000000000 */
[----:B------:R-:W-:Y:S02]  /*0b00*/  VIADD R113, R0, 0x4 ;  /* 0x0000000400717836 */ /* 0x000fe40000000000 */
[----:B-1----:R-:W-:Y:S02]  /*0b10*/  IMAD.MOV R11, RZ, RZ, -R5 ;  /* 0x000000ffff0b7224 */ /* 0x002fe400078e0a05 */
[----:B------:R-:W-:-:S04]  /*0b20*/  IMAD.HI.U32 R9, R87, R10, RZ ;  /* 0x0000000a57097227 */ /* 0x000fc800078e00ff */
[----:B------:R-:W-:Y:S02]  /*0b30*/  IMAD.MOV R9, RZ, RZ, -R9 ;  /* 0x000000ffff097224 */ /* 0x000fe400078e0a09 */
[----:B------:R-:W-:Y:S02]  /*0b40*/  IMAD.MOV.U32 R4, RZ, RZ, RZ ;  /* 0x000000ffff047224 */ /* 0x000fe400078e00ff */
[----:B------:R-:W-:Y:S01]  /*0b50*/  IMAD R115, R77, R9, R10 ;  /* 0x000000094d737224 */ /* 0x000fe200078e020a */
[----:B------:R-:W-:Y:S01]  /*0b60*/  IABS R10, R113 ;  /* 0x00000071000a7213 */ /* 0x000fe20000000000 */
[----:B------:R-:W-:Y:S02]  /*0b70*/  IMAD R11, R11, R2, RZ ;  /* 0x000000020b0b7224 */ /* 0x000fe400078e02ff */
[----:B------:R-:W-:Y:S02]  /*0b80*/  VIADD R81, R0, 0x3 ;  /* 0x0000000300517836 */ /* 0x000fe40000000000 */
[----:B------:R-:W-:-:S03]  /*0b90*/  IMAD.HI.U32 R4, R5, R11, R4 ;  /* 0x0000000b05047227 */ /* 0x000fc600078e0004 */
[----:B------:R-:W-:Y:S01]  /*0ba0*/  IABS R116, R81 ;  /* 0x0000005100747213 */ /* 0x000fe20000000000 */
[----:B------:R-:W-:Y:S02]  /*0bb0*/  IMAD.IADD R3, R12, 0x1, R3 ;  /* 0x000000010c037824 */ /* 0x000fe400078e0203 */
[----:B------:R-:W-:-:S04]  /*0bc0*/  IMAD.HI.U32 R5, R87, R10, RZ ;  /* 0x0000000a57057227 */ /* 0x000fc800078e00ff */
[----:B------:R-:W-:Y:S02]  /*0bd0*/  IMAD R15, R3, 0x100, R8 ;  /* 0x00000100030f7824 */ /* 0x000fe400078e0208 */
[----:B------:R-:W-:Y:S02]  /*0be0*/  IMAD.MOV R5, RZ, RZ, -R5 ;  /* 0x000000ffff057224 */ /* 0x000fe400078e0a05 */
[----:B------:R-:W-:Y:S01]  /*0bf0*/  VIADD R160, R0, 0x8 ;  /* 0x0000000800a07836 */ /* 0x000fe20000000000 */
[----:B------:R-:W-:Y:S01]  /*0c00*/  IABS R9, R15 ;  /* 0x0000000f00097213 */ /* 0x000fe20000000000 */
[----:B------:R-:W-:Y:S01]  /*0c10*/  IMAD.HI.U32 R3, R87, R116, RZ ;  /* 0x0000007457037227 */ /* 0x000fe200078e00ff */
[----:B------:R-:W-:Y:S01]  /*0c20*/  ISETP.GE.AND P2, PT, R15, RZ, PT ;  /* 0x000000ff0f00720c */ /* 0x000fe20003f46270 */
[----:B------:R-:W-:Y:S02]  /*0c30*/  STL [R1+0x138], R15 ;  /* 0x0001380f01007387 */ /* 0x000fe40000100800 */
[----:B------:R-:W-:Y:S01]  /*0c40*/  IMAD R117, R77, R5, R10 ;  /* 0x000000054d757224 */ /* 0x000fe200078e020a */
[----:B------:R-:W-:Y:S01]  /*0c50*/  IABS R10, R160 ;  /* 0x000000a0000a7213 */ /* 0x000fe20000000000 */
[----:B------:R-:W-:-:S02]  /*0c60*/  IMAD.MOV R3, RZ, RZ, -R3 ;  /* 0x000000ffff037224 */ /* 0x000fc400078e0a03 */
[C---:B------:R-:W-:Y:S02]  /*0c70*/  VIADD R161, R0.reuse, 0x9 ;  /* 0x0000000900a17836 */ /* 0x040fe40000000000 */
[----:B------:R-:W-:Y:S02]  /*0c80*/  VIADD R159, R0, 0x7 ;  /* 0x00000007009f7836 */ /* 0x000fe40000000000 */
[----:B------:R-:W-:Y:S01]  /*0c90*/  IMAD R116, R77, R3, R116 ;  /* 0x000000034d747224 */ /* 0x000fe200078e0274 */
[----:B------:R-:W-:Y:S01]  /*0ca0*/  IABS R122, R161 ;  /* 0x000000a1007a7213 */ /* 0x000fe20000000000 */
[----:B------:R-:W-:Y:S01]  /*0cb0*/  IMAD.HI.U32 R3, R87, R10, RZ ;  /* 0x0000000a57037227 */ /* 0x000fe200078e00ff */
[----:B------:R-:W-:-:S03]  /*0cc0*/  IABS R120, R159 ;  /* 0x0000009f00787213 */ /* 0x000fc60000000000 */
[C---:B------:R-:W-:Y:S02]  /*0cd0*/  VIADD R85, R0.reuse, 0x1 ;  /* 0x0000000100557836 */ /* 0x040fe40000000000 */
[----:B------:R-:W-:Y:S02]  /*0ce0*/  IMAD.MOV R3, RZ, RZ, -R3 ;  /* 0x000000ffff037224 */ /* 0x000fe400078e0a03 */
[C---:B------:R-:W-:Y:S01]  /*0cf0*/  VIADD R166, R0.reuse, 0xe ;  /* 0x0000000e00a67836 */ /* 0x040fe20000000000 */
[----:B------:R-:W-:Y:S01]  /*0d00*/  IABS R114, R85 ;  /* 0x0000005500727213 */ /* 0x000fe20000000000 */
[----:B------:R-:W-:Y:S02]  /*0d10*/  VIADD R164, R0, 0xc ;  /* 0x0000000c00a47836 */ /* 0x000fe40000000000 */
[----:B------:R-:W-:-:S03]  /*0d20*/  IMAD.HI.U32 R5, R87, R122, RZ ;  /* 0x0000007a57057227 */ /* 0x000fc600078e00ff */
[----:B------:R-:W-:Y:S01]  /*0d30*/  IABS R14, R164 ;  /* 0x000000a4000e7213 */ /* 0x000fe20000000000 */
[----:B------:R-:W-:-:S04]  /*0d40*/  IMAD.HI.U32 R8, R87, R120, RZ ;  /* 0x0000007857087227 */ /* 0x000fc800078e00ff */
[C---:B------:R-:W-:Y:S01]  /*0d50*/  IMAD R121, R77.reuse, R3, R10 ;  /* 0x000000034d797224 */ /* 0x040fe200078e020a */
[----:B------:R-:W-:Y:S01]  /*0d60*/  IABS R10, R166 ;  /* 0x000000a6000a7213 */ /* 0x000fe20000000000 */
[----:B------:R-:W-:Y:S02]  /*0d70*/  IMAD.MOV R5, RZ, RZ, -R5 ;  /* 0x000000ffff057224 */ /* 0x000fe400078e0a05 */
[C---:B------:R-:W-:Y:S02]  /*0d80*/  VIADD R165, R0.reuse, 0xd ;  /* 0x0000000d00a57836 */ /* 0x040fe40000000000 */
[----:B------:R-:W-:Y:S02]  /*0d90*/  IMAD.MOV R8, RZ, RZ, -R8 ;  /* 0x000000ffff087224 */ /* 0x000fe400078e0a08 */
[----:B------:R-:W-:Y:S01]  /*0da0*/  VIADD R158, R0, 0x6 ;  /* 0x00000006009e7836 */ /* 0x000fe20000000000 */
[----:B------:R-:W-:Y:S01]  /*0db0*/  IABS R126, R165 ;  /* 0x000000a5007e7213 */ /* 0x000fe20000000000 */
[----:B------:R-:W-:-:S02]  /*0dc0*/  IMAD R122, R77, R5, R122 ;  /* 0x000000054d7a7224 */ /* 0x000fc400078e027a */
[----:B------:R-:W-:Y:S01]  /*0dd0*/  IMAD.HI.U32 R7, R87, R114, RZ ;  /* 0x0000007257077227 */ /* 0x000fe200078e00ff */
[----:B------:R-:W-:-:S03]  /*0de0*/  IABS R12, R158 ;  /* 0x0000009e000c7213 */ /* 0x000fc60000000000 */
[----:B------:R-:W-:Y:S02]  /*0df0*/  IMAD R120, R77, R8, R120 ;  /* 0x000000084d787224 */ /* 0x000fe400078e0278 */
[----:B------:R-:W-:Y:S02]  /*0e00*/  VIADD R175, R0, 0x11 ;  /* 0x0000001100af7836 */ /* 0x000fe40000000000 */
[----:B------:R-:W-:-:S03]  /*0e10*/  IMAD.HI.U32 R5, R87, R10, RZ ;  /* 0x0000000a57057227 */ /* 0x000fc600078e00ff */
[----:B------:R-:W-:Y:S01]  /*0e20*/  IABS R130, R175 ;  /* 0x000000af00827213 */ /* 0x000fe20000000000 */
[----:B------:R-:W-:-:S04]  /*0e30*/  IMAD.HI.U32 R8, R87, R14, RZ ;  /* 0x0000000e57087227 */ /* 0x000fc800078e00ff */
[----:B------:R-:W-:Y:S02]  /*0e40*/  IMAD.MOV R7, RZ, RZ, -R7 ;  /* 0x000000ffff077224 */ /* 0x000fe400078e0a07 */
[C---:B------:R-:W-:Y:S02]  /*0e50*/  VIADD R157, R0.reuse, 0x5 ;  /* 0x00000005009d7836 */ /* 0x040fe40000000000 */
[----:B------:R-:W-:Y:S02]  /*0e60*/  IMAD.MOV R5, RZ, RZ, -R5 ;  /* 0x000000ffff057224 */ /* 0x000fe400078e0a05 */
[----:B------:R-:W-:Y:S01]  /*0e70*/  VIADD R186, R0, 0x12 ;  /* 0x0000001200ba7836 */ /* 0x000fe20000000000 */
[----:B------:R-:W-:Y:S01]  /*0e80*/  IABS R118, R157 ;  /* 0x0000009d00767213 */ /* 0x000fe20000000000 */
[----:B------:R-:W-:-:S04]  /*0e90*/  IMAD.HI.U32 R6, R87, R112, RZ ;  /* 0x0000007057067227 */ /* 0x000fc800078e00ff */
[----:B------:R-:W-:Y:S02]  /*0ea0*/  IMAD.MOV R8, RZ, RZ, -R8 ;  /* 0x000000ffff087224 */ /* 0x000fe400078e0a08 */
[----:B------:R-:W-:-:S04]  /*0eb0*/  IMAD.HI.U32 R3, R87, R126, RZ ;  /* 0x0000007e57037227 */ /* 0x000fc800078e00ff */
[C---:B------:R-:W-:Y:S02]  /*0ec0*/  IMAD R114, R77.reuse, R7, R114 ;  /* 0x000000074d727224 */ /* 0x040fe400078e0272 */
[----:B------:R-:W-:Y:S01]  /*0ed0*/  IMAD R127, R77, R5, R10 ;  /* 0x000000054d7f7224 */ /* 0x000fe200078e020a */
[----:B------:R-:W-:Y:S01]  /*0ee0*/  IABS R10, R186 ;  /* 0x000000ba000a7213 */ /* 0x000fe20000000000 */
[----:B------:R-:W-:Y:S02]  /*0ef0*/  IMAD.MOV R6, RZ, RZ, -R6 ;  /* 0x000000ffff067224 */ /* 0x000fe400078e0a06 */
[----:B------:R-:W-:-:S04]  /*0f00*/  IMAD.HI.U32 R7, R87, R12, RZ ;  /* 0x0000000c57077227 */ /* 0x000fc800078e00ff */
[----:B------:R-:W-:Y:S02]  /*0f10*/  IMAD R125, R77, R8, R14 ;  /* 0x000000084d7d7224 */ /* 0x000fe400078e020e */
[----:B------:R-:W-:Y:S02]  /*0f20*/  IMAD.MOV R3, RZ, RZ, -R3 ;  /* 0x000000ffff037224 */ /* 0x000fe400078e0a03 */
[----:B------:R-:W-:Y:S02]  /*0f30*/  VIADD R198, R0, 0x16 ;  /* 0x0000001600c67836 */ /* 0x000fe40000000000 */
[----:B------:R-:W-:-:S03]  /*0f40*/  IMAD.HI.U32 R8, R87, R130, RZ ;  /* 0x0000008257087227 */ /* 0x000fc600078e00ff */
[----:B------:R-:W-:Y:S01]  /*0f50*/  IABS R14, R198 ;  /* 0x000000c6000e7213 */ /* 0x000fe20000000000 */
[C---:B------:R-:W-:Y:S02]  /*0f60*/  IMAD R112, R77.reuse, R6, R112 ;  /* 0x000000064d707224 */ /* 0x040fe400078e0270 */
[----:B------:R-:W-:Y:S02]  /*0f70*/  IMAD.MOV R7, RZ, RZ, -R7 ;  /* 0x000000ffff077224 */ /* 0x000fe400078e0a07 */
[----:B------:R-:W-:Y:S02]  /*0f80*/  VIADD R162, R0, 0xa ;  /* 0x0000000a00a27836 */ /* 0x000fe40000000000 */
[----:B------:R-:W-:Y:S02]  /*0f90*/  IMAD R126, R77, R3, R126 ;  /* 0x000000034d7e7224 */ /* 0x000fe400078e027e */
[----:B------:R-:W-:-:S04]  /*0fa0*/  IMAD.HI.U32 R6, R87, R118, RZ ;  /* 0x0000007657067227 */ /* 0x000fc800078e00ff */
[----:B------:R-:W-:Y:S02]  /*0fb0*/  IMAD.MOV R8, RZ, RZ, -R8 ;  /* 0x000000ffff087224 */ /* 0x000fe400078e0a08 */
[----:B------:R-:W-:-:S04]  /*0fc0*/  IMAD.HI.U32 R3, R87, R10, RZ ;  /* 0x0000000a57037227 */ /* 0x000fc800078e00ff */
[C---:B------:R-:W-:Y:S01]  /*0fd0*/  IMAD R119, R77.reuse, R7, R12 ;  /* 0x000000074d777224 */ /* 0x040fe200078e020c */
[----:B------:R-:W-:Y:S01]  /*0fe0*/  IABS R12, R162 ;  /* 0x000000a2000c7213 */ /* 0x000fe20000000000 */
[----:B------:R-:W-:Y:S02]  /*0ff0*/  IMAD.MOV R6, RZ, RZ, -R6 ;  /* 0x000000ffff067224 */ /* 0x000fe400078e0a06 */
[C---:B------:R-:W-:Y:S02]  /*1000*/  VIADD R163, R0.reuse, 0xb ;  /* 0x0000000b00a37836 */ /* 0x040fe40000000000 */
[----:B------:R-:W-:Y:S02]  /*1010*/  IMAD R130, R77, R8, R130 ;  /* 0x000000084d827224 */ /* 0x000fe400078e0282 */
[----:B------:R-:W-:Y:S01]  /*1020*/  IMAD.MOV R3, RZ, RZ, -R3 ;  /* 0x000000ffff037224 */ /* 0x000fe200078e0a03 */
[----:B------:R-:W-:Y:S01]  /*1030*/  IABS R124, R163 ;  /* 0x000000a3007c7213 */ /* 0x000fe20000000000 */
[----:B------:R-:W-:-:S02]  /*1040*/  VIADD R209, R0, 0x17 ;  /* 0x0000001700d17836 */ /* 0x000fc40000000000 */
[----:B------:R-:W-:Y:S02]  /*1050*/  VIADD R219, R0, 0x1b ;  /* 0x0000001b00db7836 */ /* 0x000fe40000000000 */
[----:B------:R-:W-:-:S03]  /*1060*/  IMAD.HI.U32 R8, R87, R14, RZ ;  /* 0x0000000e57087227 */ /* 0x000fc600078e00ff */
[----:B------:R-:W-:Y:S01]  /*1070*/  IABS R92, R219 ;  /* 0x000000db005c7213 */ /* 0x000fe20000000000 */
[C---:B------:R-:W-:Y:S02]  /*1080*/  IMAD R118, R77.reuse, R6, R118 ;  /* 0x000000064d767224 */ /* 0x040fe400078e0276 */
[----:B------:R-:W-:Y:S01]  /*1090*/  IMAD R131, R77, R3, R10 ;  /* 0x000000034d837224 */ /* 0x000fe200078e020a */
[----:B------:R-:W-:Y:S01]  /*10a0*/  IABS R10, R209 ;  /* 0x000000d1000a7213 */ /* 0x000fe20000000000 */
[----:B------:R-:W-:-:S04]  /*10b0*/  IMAD.HI.U32 R6, R87, R12, RZ ;  /* 0x0000000c57067227 */ /* 0x000fc800078e00ff */
[----:B------:R-:W-:Y:S02]  /*10c0*/  IMAD.MOV R8, RZ, RZ, -R8 ;  /* 0x000000ffff087224 */ /* 0x000fe400078e0a08 */
[----:B------:R-:W-:Y:S02]  /*10d0*/  IMAD.MOV R6, RZ, RZ, -R6 ;  /* 0x000000ffff067224 */ /* 0x000fe400078e0a06 */
[C---:B------:R-:W-:Y:S02]  /*10e0*/  VIADD R172, R0.reuse, 0x10 ;  /* 0x0000001000ac7836 */ /* 0x040fe40000000000 */
[----:B------:R-:W-:Y:S02]  /*10f0*/  IMAD R135, R77, R8, R14 ;  /* 0x000000084d877224 */ /* 0x000fe400078e020e */
[----:B------:R-:W-:Y:S02]  /*1100*/  VIADD R225, R0, 0x20 ;  /* 0x0000002000e17836 */ /* 0x000fe40000000000 */
[----:B------:R-:W-:-:S03]  /*1110*/  IMAD.HI.U32 R7, R87, R124, RZ ;  /* 0x0000007c57077227 */ /* 0x000fc600078e00ff */
[----:B------:R-:W-:Y:S01]  /*1120*/  IABS R14, R225 ;  /* 0x000000e1000e7213 */ /* 0x000fe20000000000 */
[----:B------:R-:W-:-:S04]  /*1130*/  IMAD.HI.U32 R3, R87, R10, RZ ;  /* 0x0000000a57037227 */ /* 0x000fc800078e00ff */
[----:B------:R-:W-:-:S04]  /*1140*/  IMAD.HI.U32 R8, R87, R92, RZ ;  /* 0x0000005c57087227 */ /* 0x000fc800078e00ff */
[----:B------:R-:W-:Y:S01]  /*1150*/  IMAD R123, R77, R6, R12 ;  /* 0x000000064d7b7224 */ /* 0x000fe200078e020c */
[----:B------:R-:W-:Y:S01]  /*1160*/  IABS R12, R172 ;  /* 0x000000ac000c7213 */ /* 0x000fe20000000000 */
[----:B------:R-:W-:Y:S02]  /*1170*/  IMAD.MOV R7, RZ, RZ, -R7 ;  /* 0x000000ffff077224 */ /* 0x000fe400078e0a07 */
[C---:B------:R-:W-:Y:S02]  /*1180*/  VIADD R167, R0.reuse, 0xf ;  /* 0x0000000f00a77836 */ /* 0x040fe40000000000 */
[----:B------:R-:W-:Y:S02]  /*1190*/  IMAD.MOV R3, RZ, RZ, -R3 ;  /* 0x000000ffff037224 */ /* 0x000fe400078e0a03 */
[----:B------:R-:W-:Y:S01]  /*11a0*/  IMAD.MOV R8, RZ, RZ, -R8 ;  /* 0x000000ffff087224 */ /* 0x000fe200078e0a08 */
[----:B------:R-:W-:Y:S01]  /*11b0*/  IABS R128, R167 ;  /* 0x000000a700807213 */ /* 0x000fe20000000000 */
[----:B------:R-:W-:-:S02]  /*11c0*/  VIADD R220, R0, 0x1c ;  /* 0x0000001c00dc7836 */ /* 0x000fc40000000000 */
[C---:B------:R-:W-:Y:S02]  /*11d0*/  IMAD R124, R77.reuse, R7, R124 ;  /* 0x000000074d7c7224 */ /* 0x040fe400078e027c */
[C---:B------:R-:W-:Y:S01]  /*11e0*/  IMAD R89, R77.reuse, R3, R10 ;  /* 0x000000034d597224 */ /* 0x040fe200078e020a */
[----:B------:R-:W-:Y:S01]  /*11f0*/  IABS R10, R220 ;  /* 0x000000dc000a7213 */ /* 0x000fe20000000000 */
        /* <DEDUP_REMOVED lines=8> */
[----:B------:R-:W-:Y:S02]  /*1280*/  VIADD R227, R0, 0x21 ;  /* 0x0000002100e37836 */ /* 0x000fe40000000000 */
[----:B------:R-:W-:-:S03]  /*1290*/  IMAD.HI.U32 R6, R87, R128, RZ ;  /* 0x0000008057067227 */ /* 0x000fc600078e00ff */
[----:B------:R-:W-:Y:S01]  /*12a0*/  IABS R94, R227 ;  /* 0x000000e3005e7213 */ /* 0x000fe20000000000 */
[----:B------:R-:W-:-:S04]  /*12b0*/  IMAD.HI.U32 R3, R87, R10, RZ ;  /* 0x0000000a57037227 */ /* 0x000fc800078e00ff */
[C---:B------:R-:W-:Y:S01]  /*12c0*/  IMAD R129, R77.reuse, R7, R12 ;  /* 0x000000074d817224 */ /* 0x040fe200078e020c */
[----:B------:R-:W-:Y:S01]  /*12d0*/  IABS R12, R192 ;  /* 0x000000c0000c7213 */ /* 0x000fe20000000000 */
[----:B------:R-:W-:Y:S02]  /*12e0*/  IMAD R151, R77, R8, R14 ;  /* 0x000000084d977224 */ /* 0x000fe400078e020e */
[----:B------:R-:W-:Y:S02]  /*12f0*/  IMAD.MOV R6, RZ, RZ, -R6 ;  /* 0x000000ffff067224 */ /* 0x000fe400078e0a06 */
[----:B------:R-:W-:Y:S02]  /*1300*/  IMAD.MOV R3, RZ, RZ, -R3 ;  /* 0x000000ffff037224 */ /* 0x000fe400078e0a03 */
[----:B------:R-:W-:-:S04]  /*1310*/  IMAD.HI.U32 R8, R87, R150, RZ ;  /* 0x0000009657087227 */ /* 0x000fc800078e00ff */
[C---:B------:R-:W-:Y:S02]  /*1320*/  IMAD R128, R77.reuse, R6, R128 ;  /* 0x000000064d807224 */ /* 0x040fe400078e0280 */
[----:B------:R-:W-:Y:S02]  /*1330*/  IMAD R153, R77, R3, R10 ;  /* 0x000000034d997224 */ /* 0x000fe400078e020a */
[----:B------:R-:W-:Y:S02]  /*1340*/  IMAD.MOV R8, RZ, RZ, -R8 ;  /* 0x000000ffff087224 */ /* 0x000fe400078e0a08 */
[C---:B------:R-:W-:Y:S02]  /*1350*/  VIADD R231, R0.reuse, 0x26 ;  /* 0x0000002600e77836 */ /* 0x040fe40000000000 */
        /* <DEDUP_REMOVED lines=9> */
[C---:B------:R-:W-:Y:S02]  /*13f0*/  VIADD R197, R0.reuse, 0x15 ;  /* 0x0000001500c57836 */ /* 0x040fe40000000000 */
[C---:B------:R-:W-:Y:S01]  /*1400*/  IMAD R133, R77.reuse, R6, R12 ;  /* 0x000000064d857224 */ /* 0x040fe200078e020c */
[----:B------:R-:W-:Y:S01]  /*1410*/  IABS R12, R211 ;  /* 0x000000d3000c7213 */ /* 0x000fe20000000000 */
[----:B------:R-:W-:Y:S01]  /*1420*/  IMAD R94, R77, R3, R94 ;  /* 0x000000034d5e7224 */ /* 0x000fe200078e025e */
[----:B------:R-:W-:Y:S01]  /*1430*/  IABS R134, R197 ;  /* 0x000000c500867213 */ /* 0x000fe20000000000 */
[----:B------:R-:W-:-:S02]  /*1440*/  VIADD R210, R0, 0x18 ;  /* 0x0000001800d27836 */ /* 0x000fc40000000000 */
[----:B------:R-:W-:-:S03]  /*1450*/  IMAD.HI.U32 R3, R87, R8, RZ ;  /* 0x0000000857037227 */ /* 0x000fc600078e00ff */
[----:B------:R-:W-:Y:S01]  /*1460*/  IABS R90, R210 ;  /* 0x000000d2005a7213 */ /* 0x000fe20000000000 */
[----:B------:R-:W-:-:S04]  /*1470*/  IMAD.HI.U32 R5, R87, R132, RZ ;  /* 0x0000008457057227 */ /* 0x000fc800078e00ff */
[----:B------:R-:W-:-:S04]  /*1480*/  IMAD.HI.U32 R4, R4, R9, RZ ;  /* 0x0000000904047227 */ /* 0x000fc800078e00ff */
[----:B------:R-:W-:Y:S02]  /*1490*/  IMAD.MOV R3, RZ, RZ, -R3 ;  /* 0x000000ffff037224 */ /* 0x000fe400078e0a03 */
[----:B------:R-:W-:Y:S02]  /*14a0*/  IMAD.MOV R5, RZ, RZ, -R5 ;  /* 0x000000ffff057224 */ /* 0x000fe400078e0a05 */
[----:B------:R-:W-:-:S04]  /*14b0*/  IMAD.HI.U32 R6, R87, R12, RZ ;  /* 0x0000000c57067227 */ /* 0x000fc800078e00ff */
[----:B------:R-:W-:Y:S02]  /*14c0*/  IMAD.MOV R4, RZ, RZ, -R4 ;  /* 0x000000ffff047224 */ /* 0x000fe400078e0a04 */
[----:B------:R-:W-:Y:S02]  /*14d0*/  VIADD R217, R0, 0x1a ;  /* 0x0000001a00d97836 */ /* 0x000fe40000000000 */
[----:B------:R-:W-:Y:S02]  /*14e0*/  IMAD R95, R77, R3, R8 ;  /* 0x000000034d5f7224 */ /* 0x000fe400078e0208 */
[----:B------:R-:W-:Y:S01]  /*14f0*/  IMAD.HI.U32 R7, R87, R134, RZ ;  /* 0x0000008657077227 */ /* 0x000fe200078e00ff */
[----:B------:R-:W-:-:S03]  /*1500*/  IABS R156, R217 ;  /* 0x000000d9009c7213 */ /* 0x000fc60000000000 */
[----:B------:R-:W-:Y:S02]  /*1510*/  IMAD R132, R77, R5, R132 ;  /* 0x000000054d847224 */ /* 0x000fe400078e0284 */
[----:B------:R-:W-:Y:S02]  /*1520*/  IMAD.MOV R6, RZ, RZ, -R6 ;  /* 0x000000ffff067224 */ /* 0x000fe400078e0a06 */
[----:B------:R-:W-:Y:S02]  /*1530*/  VIADD R222, R0, 0x1d ;  /* 0x0000001d00de7836 */ /* 0x000fe40000000000 */
[----:B------:R-:W-:Y:S02]  /*1540*/  IMAD R3, R2, R4, R9 ;  /* 0x0000000402037224 */ /* 0x000fe400078e0209 */
[----:B------:R-:W-:-:S03]  /*1550*/  IMAD.HI.U32 R5, R87, R90, RZ ;  /* 0x0000005a57057227 */ /* 0x000fc600078e00ff */
[----:B------:R-:W-:Y:S01]  /*1560*/  ISETP.GT.U32.AND P1, PT, R2, R3, PT ;  /* 0x000000030200720c */ /* 0x000fe20003f24070 */
[----:B------:R-:W-:Y:S02]  /*1570*/  IMAD.MOV R7, RZ, RZ, -R7 ;  /* 0x000000ffff077224 */ /* 0x000fe400078e0a07 */
[C---:B------:R-:W-:Y:S01]  /*1580*/  IMAD R155, R77.reuse, R6, R12 ;  /* 0x000000064d9b7224 */ /* 0x040fe200078e020c */
[----:B------:R-:W-:Y:S01]  /*1590*/  IABS R12, R222 ;  /* 0x000000de000c7213 */ /* 0x000fe20000000000 */
[----:B------:R-:W-:Y:S02]  /*15a0*/  IMAD.MOV R5, RZ, RZ, -R5 ;  /* 0x000000ffff057224 */ /* 0x000fe400078e0a05 */
[----:B------:R-:W-:Y:S02]  /*15b0*/  IMAD R134, R77, R7, R134 ;  /* 0x000000074d867224 */ /* 0x000fe400078e0286 */
[----:B------:R-:W-:Y:S02]  /*15c0*/  VIADD R224, R0, 0x1f ;  /* 0x0000001f00e07836 */ /* 0x000fe40000000000 */
[----:B------:R-:W-:-:S03]  /*15d0*/  IMAD.HI.U32 R7, R87, R156, RZ ;  /* 0x0000009c57077227 */ /* 0x000fc600078e00ff */
[----:B------:R-:W-:Y:S01]  /*15e0*/  IABS R152, R224 ;  /* 0x000000e000987213 */ /* 0x000fe20000000000 */
[----:B------:R-:W-:Y:S02]  /*15f0*/  IMAD R90, R77, R5, R90 ;  /* 0x000000054d5a7224 */ /* 0x000fe400078e025a */
[----:B------:R-:W-:Y:S02]  /*1600*/  VIADD R226, R0, 0x22 ;  /* 0x0000002200e27836 */ /* 0x000fe40000000000 */
[----:B------:R-:W-:-:S03]  /*1610*/  IMAD.HI.U32 R5, R87, R12, RZ ;  /* 0x0000000c57057227 */ /* 0x000fc600078e00ff */
[----:B------:R-:W-:Y:S01]  /*1620*/  IABS R10, R226 ;  /* 0x000000e2000a7213 */ /* 0x000fe20000000000 */
[C---:B------:R-:W-:Y:S02]  /*1630*/  VIADD R221, R0.reuse, 0x1e ;  /* 0x0000001e00dd7836 */ /* 0x040fe40000000000 */
[----:B------:R-:W-:Y:S02]  /*1640*/  IMAD.MOV R7, RZ, RZ, -R7 ;  /* 0x000000ffff077224 */ /* 0x000fe400078e0a07 */
[----:B------:R-:W-:Y:S01]  /*1650*/  IMAD.MOV R5, RZ, RZ, -R5 ;  /* 0x000000ffff057224 */ /* 0x000fe200078e0a05 */
[----:B------:R-:W-:Y:S01]  /*1660*/  IABS R154, R221 ;  /* 0x000000dd009a7213 */ /* 0x000fe20000000000 */
[----:B------:R-:W-:Y:S02]  /*1670*/  IMAD R156, R77, R7, R156 ;  /* 0x000000074d9c7224 */ /* 0x000fe400078e029c */
[----:B------:R-:W-:Y:S02]  /*1680*/  VIADD R230, R0, 0x24 ;  /* 0x0000002400e67836 */ /* 0x000fe40000000000 */
[----:B------:R-:W-:-:S04]  /*1690*/  IMAD.HI.U32 R7, R87, R152, RZ ;  /* 0x0000009857077227 */ /* 0x000fc800078e00ff */
[----:B------:R-:W-:Y:S01]  /*16a0*/  IMAD R91, R77, R5, R12 ;  /* 0x000000054d5b7224 */ /* 0x000fe200078e020c */
[----:B------:R-:W-:Y:S01]  /*16b0*/  IABS R12, R230 ;  /* 0x000000e6000c7213 */ /* 0x000fe20000000000 */
[----:B------:R-:W-:Y:S02]  /*16c0*/  @!P1 IMAD.IADD R3, R3, 0x1, -R2 ;  /* 0x0000000103039824 */ /* 0x000fe400078e0a02 */
[----:B------:R-:W-:-:S03]  /*16d0*/  IMAD.HI.U32 R5, R87, R10, RZ ;  /* 0x0000000a57057227 */ /* 0x000fc600078e00ff */
[----:B------:R-:W-:Y:S01]  /*16e0*/  ISETP.GT.U32.AND P1, PT, R2, R3, PT ;  /* 0x000000030200720c */ /* 0x000fe20003f24070 */
[C---:B------:R-:W-:Y:S02]  /*16f0*/  VIADD R229, R0.reuse, 0x23 ;  /* 0x0000002300e57836 */ /* 0x040fe40000000000 */
[----:B------:R-:W-:Y:S02]  /*1700*/  VIADD R240, R0, 0x2e ;  /* 0x0000002e00f07836 */ /* 0x000fe40000000000 */
[----:B------:R-:W-:Y:S01]  /*1710*/  IMAD.HI.U32 R6, R87, R154, RZ ;  /* 0x0000009a57067227 */ /* 0x000fe200078e00ff */
[----:B------:R-:W-:Y:S02]  /*1720*/  IABS R96, R229 ;  /* 0x000000e500607213 */ /* 0x000fe40000000000 */
[----:B------:R-:W-:Y:S01]  /*1730*/  IABS R144, R240 ;  /* 0x000000f000907213 */ /* 0x000fe20000000000 */
[----:B------:R-:W-:Y:S02]  /*1740*/  IMAD.MOV R7, RZ, RZ, -R7 ;  /* 0x000000ffff077224 */ /* 0x000fe400078e0a07 */
[----:B------:R-:W-:-:S02]  /*1750*/  IMAD.MOV R5, RZ, RZ, -R5 ;  /* 0x000000ffff057224 */ /* 0x000fc400078e0a05 */
[C---:B------:R-:W-:Y:S02]  /*1760*/  VIADD R234, R0.reuse, 0x27 ;  /* 0x0000002700ea7836 */ /* 0x040fe40000000000 */
[----:B------:R-:W-:Y:S02]  /*1770*/  IMAD.MOV R6, RZ, RZ, -R6 ;  /* 0x000000ffff067224 */ /* 0x000fe400078e0a06 */
[----:B------:R-:W-:Y:S02]  /*1780*/  IMAD R152, R77, R7, R152 ;  /* 0x000000074d987224 */ /* 0x000fe400078e0298 */
[----:B------:R-:W-:Y:S02]  /*1790*/  VIADD R236, R0, 0x2a ;  /* 0x0000002a00ec7836 */ /* 0x000fe40000000000 */
[----:B------:R-:W-:-:S03]  /*17a0*/  IMAD.HI.U32 R7, R87, R12, RZ ;  /* 0x0000000c57077227 */ /* 0x000fc600078e00ff */
[----:B------:R-:W-:Y:S01]  /*17b0*/  IABS R148, R236 ;  /* 0x000000ec00947213 */ /* 0x000fe20000000000 */
[C---:B------:R-:W-:Y:S01]  /*17c0*/  IMAD R93, R77.reuse, R5, R10 ;  /* 0x000000054d5d7224 */ /* 0x040fe200078e020a */
[----:B------:R-:W-:Y:S01]  /*17d0*/  IABS R10, R234 ;  /* 0x000000ea000a7213 */ /* 0x000fe20000000000 */
[----:B------:R-:W-:Y:S02]  /*17e0*/  IMAD R154, R77, R6, R154 ;  /* 0x000000064d9a7224 */ /* 0x000fe400078e029a */
[----:B------:R-:W-:Y:S02]  /*17f0*/  VIADD R235, R0, 0x28 ;  /* 0x0000002800eb7836 */ /* 0x000fe40000000000 */
[----:B------:R-:W-:-:S03]  /*1800*/  IMAD.HI.U32 R6, R87, R96, RZ ;  /* 0x0000006057067227 */ /* 0x000fc600078e00ff */
[----:B------:R-:W-:Y:S01]  /*1810*/  IABS R98, R235 ;  /* 0x000000eb00627213 */ /* 0x000fe20000000000 */
[----:B------:R-:W-:Y:S02]  /*1820*/  IMAD.MOV R7, RZ, RZ, -R7 ;  /* 0x000000ffff077224 */ /* 0x000fe400078e0a07 */
[----:B------:R-:W-:Y:S02]  /*1830*/  VIADD R237, R0, 0x29 ;  /* 0x0000002900ed7836 */ /* 0x000fe40000000000 */
[----:B------:R-:W-:-:S04]  /*1840*/  IMAD.HI.U32 R8, R87, R144, RZ ;  /* 0x0000009057087227 */ /* 0x000fc800078e00ff */
[----:B------:R-:W-:Y:S02]  /*1850*/  VIADD R238, R0, 0x2b ;  /* 0x0000002b00ee7836 */ /* 0x000fe40000000000 */
[----:B------:R-:W-:-:S03]  /*1860*/  IMAD.HI.U32 R5, R87, R10, RZ ;  /* 0x0000000a57057227 */ /* 0x000fc600078e00ff */
[----:B------:R-:W-:Y:S01]  /*1870*/  IABS R146, R238 ;  /* 0x000000ee00927213 */ /* 0x000fe20000000000 */
[----:B------:R-:W-:Y:S02]  /*1880*/  IMAD.MOV R6, RZ, RZ, -R6 ;  /* 0x000000ffff067224 */ /* 0x000fe400078e0a06 */
[----:B------:R-:W-:Y:S01]  /*1890*/  IMAD R149, R77, R7, R12 ;  /* 0x000000074d957224 */ /* 0x000fe200078e020c */
[----:B------:R-:W-:Y:S01]  /*18a0*/  IABS R12, R237 ;  /* 0x000000ed000c7213 */ /* 0x000fe20000000000 */
[----:B------:R-:W-:Y:S02]  /*18b0*/  IMAD.MOV R8, RZ, RZ, -R8 ;  /* 0x000000ffff087224 */ /* 0x000fe400078e0a08 */
[----:B------:R-:W-:Y:S02]  /*18c0*/  VIADD R243, R0, 0x30 ;  /* 0x0000003000f37836 */ /* 0x000fe40000000000 */
[----:B------:R-:W-:-:S04]  /*18d0*/  IMAD.HI.U32 R4, R87, R148, RZ ;  /* 0x0000009457047227 */ /* 0x000fc800078e00ff */
[----:B------:R-:W-:Y:S01]  /*18e0*/  @!P1 IMAD.IADD R3, R3, 0x1, -R2 ;  /* 0x0000000103039824 */ /* 0x000fe200078e0a02 */
[----:B------:R-:W-:Y:S01]  /*18f0*/  ISETP.NE.AND P1, PT, R100, RZ, PT ;  /* 0x000000ff6400720c */ /* 0x000fe20003f25270 */
[----:B------:R-:W-:Y:S02]  /*1900*/  IMAD.MOV R5, RZ, RZ, -R5 ;  /* 0x000000ffff057224 */ /* 0x000fe400078e0a05 */
[C---:B------:R-:W-:Y:S02]  /*1910*/  IMAD R96, R77.reuse, R6, R96 ;  /* 0x000000064d607224 */ /* 0x040fe400078e0260 */
[----:B------:R-:W-:Y:S02]  /*1920*/  VIADD R239, R0, 0x2c ;  /* 0x0000002c00ef7836 */ /* 0x000fe40000000000 */
[----:B------:R-:W-:Y:S01]  /*1930*/  IMAD R144, R77, R8, R144 ;  /* 0x000000084d907224 */ /* 0x000fe200078e0290 */
[----:B------:R-:W-:Y:S01]  /*1940*/  IABS R8, R243 ;  /* 0x000000f300087213 */ /* 0x000fe20000000000 */
[----:B------:R-:W-:-:S04]  /*1950*/  IMAD.HI.U32 R6, R87, R98, RZ ;  /* 0x0000006257067227 */ /* 0x000fc800078e00ff */
[----:B------:R-:W-:Y:S02]  /*1960*/  IMAD.MOV R4, RZ, RZ, -R4 ;  /* 0x000000ffff047224 */ /* 0x000fe400078e0a04 */
[----:B------:R-:W-:-:S04]  /*1970*/  IMAD.HI.U32 R7, R87, R12, RZ ;  /* 0x0000000c57077227 */ /* 0x000fc800078e00ff */
[----:B------:R-:W-:Y:S01]  /*1980*/  IMAD R97, R77, R5, R10 ;  /* 0x000000054d617224 */ /* 0x000fe200078e020a */
[----:B------:R-:W-:Y:S01]  /*1990*/  IABS R10, R239 ;  /* 0x000000ef000a7213 */ /* 0x000fe20000000000 */
[----:B------:R-:W-:Y:S02]  /*19a0*/  VIADD R245, R0, 0x31 ;  /* 0x0000003100f57836 */ /* 0x000fe40000000000 */
[----:B------:R-:W-:-:S03]  /*19b0*/  IMAD.HI.U32 R5, R87, R146, RZ ;  /* 0x0000009257057227 */ /* 0x000fc600078e00ff */
[----:B------:R-:W-:Y:S01]  /*19c0*/  IABS R142, R245 ;  /* 0x000000f5008e7213 */ /* 0x000fe20000000000 */
[----:B------:R-:W-:Y:S02]  /*19d0*/  IMAD.MOV R6, RZ, RZ, -R6 ;  /* 0x000000ffff067224 */ /* 0x000fe400078e0a06 */
[----:B------:R-:W-:Y:S02]  /*19e0*/  IMAD R148, R77, R4, R148 ;  /* 0x000000044d947224 */ /* 0x000fe400078e0294 */
[----:B------:R-:W-:Y:S02]  /*19f0*/  IMAD.MOV R7, RZ, RZ, -R7 ;  /* 0x000000ffff077224 */ /* 0x000fe400078e0a07 */
[----:B------:R-:W-:Y:S02]  /*1a00*/  VIADD R241, R0, 0x2d ;  /* 0x0000002d00f17836 */ /* 0x000fe40000000000 */
[----:B------:R-:W-:-:S04]  /*1a10*/  IMAD.HI.U32 R4, R87, R8, RZ ;  /* 0x0000000857047227 */ /* 0x000fc800078e00ff */
[----:B------:R-:W-:Y:S02]  /*1a20*/  IMAD.MOV R5, RZ, RZ, -R5 ;  /* 0x000000ffff057224 */ /* 0x000fe400078e0a05 */
[C---:B------:R-:W-:Y:S02]  /*1a30*/  IMAD R98, R77.reuse, R6, R98 ;  /* 0x000000064d627224 */ /* 0x040fe400078e0262 */
[----:B------:R-:W-:Y:S01]  /*1a40*/  IMAD R147, R77, R7, R12 ;  /* 0x000000074d937224 */ /* 0x000fe200078e020c */
[----:B------:R-:W-:Y:S01]  /*1a50*/  IABS R12, R241 ;  /* 0x000000f1000c7213 */ /* 0x000fe20000000000 */
[----:B------:R-:W-:-:S04]  /*1a60*/  IMAD.HI.U32 R6, R87, R10, RZ ;  /* 0x0000000a57067227 */ /* 0x000fc800078e00ff */
[----:B------:R-:W-:Y:S02]  /*1a70*/  VIADD R242, R0, 0x2f ;  /* 0x0000002f00f27836 */ /* 0x000fe40000000000 */
[----:B------:R-:W-:Y:S02]  /*1a80*/  IMAD.MOV R4, RZ, RZ, -R4 ;  /* 0x000000ffff047224 */ /* 0x000fe400078e0a04 */
[----:B------:R-:W-:Y:S01]  /*1a90*/  @!P2 IMAD.MOV R3, RZ, RZ, -R3 ;  /* 0x000000ffff03a224 */ /* 0x000fe200078e0a03 */
[----:B------:R-:W-:Y:S01]  /*1aa0*/  @!P1 LOP3.LUT R3, RZ, R100, RZ, 0x33, !PT ;  /* 0x00000064ff039212 */ /* 0x000fe200078e33ff */
[----:B------:R-:W-:Y:S01]  /*1ab0*/  IMAD R146, R77, R5, R146 ;  /* 0x000000054d927224 */ /* 0x000fe200078e0292 */
[----:B------:R-:W-:Y:S01]  /*1ac0*/  SHF.R.U32.HI R100, RZ, 0x6, R13 ;  /* 0x00000006ff647819 */ /* 0x000fe2000001160d */
[----:B------:R-:W-:Y:S01]  /*1ad0*/  IMAD.HI.U32 R5, R87, R142, RZ ;  /* 0x0000008e57057227 */ /* 0x000fe200078e00ff */
[----:B------:R-:W-:Y:S02]  /*1ae0*/  IABS R140, R242 ;  /* 0x000000f2008c7213 */ /* 0x000fe40000000000 */
[----:B------:R-:W-:Y:S01]  /*1af0*/  SGXT.U32 R100, R100, 0x1 ;  /* 0x000000016464781a */ /* 0x000fe20000000000 */
[----:B------:R-:W-:Y:S01]  /*1b00*/  IMAD.MOV R6, RZ, RZ, -R6 ;  /* 0x000000ffff067224 */ /* 0x000fe200078e0a06 */
[----:B------:R-:W-:Y:S01]  /*1b10*/  PLOP3.LUT P2, PT, PT, PT, UP1, 0x80, 0x8 ;  /* 0x000000000008781c */ /* 0x000fe20003f4f018 */
[----:B------:R-:W-:-:S02]  /*1b20*/  VIADD R244, R0, 0x32 ;  /* 0x0000003200f47836 */ /* 0x000fc40000000000 */
[----:B------:R-:W-:Y:S01]  /*1b30*/  IMAD R141, R77, R4, R8 ;  /* 0x000000044d8d7224 */ /* 0x000fe200078e0208 */
[----:B------:R-:W-:Y:S01]  /*1b40*/  PRMT R4, RZ, 0x7610, R4 ;  /* 0x00007610ff047816 */ /* 0x000fe20000000004 */
[----:B------:R-:W-:-:S04]  /*1b50*/  IMAD.HI.U32 R7, R87, R12, RZ ;  /* 0x0000000c57077227 */ /* 0x000fc800078e00ff */
[----:B------:R-:W-:Y:S01]  /*1b60*/  IMAD.MOV R5, RZ, RZ, -R5 ;  /* 0x000000ffff057224 */ /* 0x000fe200078e0a05 */
[----:B------:R0:W-:Y:S01]  /*1b70*/  STL.S16 [R1+0x90], R4 ;  /* 0x0000900401007387 */ /* 0x0001e20000100600 */
[----:B------:R-:W-:Y:S01]  /*1b80*/  IMAD R99, R77, R6, R10 ;  /* 0x000000064d637224 */ /* 0x000fe200078e020a */
[----:B------:R-:W-:Y:S01]  /*1b90*/  IABS R10, R244 ;  /* 0x000000f4000a7213 */ /* 0x000fe20000000000 */
[----:B------:R-:W-:Y:S02]  /*1ba0*/  IMAD.MOV R7, RZ, RZ, -R7 ;  /* 0x000000ffff077224 */ /* 0x000fe400078e0a07 */
[----:B------:R-:W-:-:S04]  /*1bb0*/  IMAD.HI.U32 R2, R87, R140, RZ ;  /* 0x0000008c57027227 */ /* 0x000fc800078e00ff */
[C---:B------:R-:W-:Y:S02]  /*1bc0*/  IMAD R142, R77.reuse, R5, R142 ;  /* 0x000000054d8e7224 */ /* 0x040fe400078e028e */
[----:B------:R-:W-:Y:S02]  /*1bd0*/  IMAD.U32 R5, RZ, RZ, UR12 ;  /* 0x0000000cff057e24 */ /* 0x000fe4000f8e00ff */
[----:B0-----:R-:W-:Y:S02]  /*1be0*/  IMAD R4, R100, UR12, RZ ;  /* 0x0000000c64047c24 */ /* 0x001fe4000f8e02ff */
[----:B------:R-:W-:Y:S02]  /*1bf0*/  IMAD R145, R77, R7, R12 ;  /* 0x000000074d917224 */ /* 0x000fe400078e020c */
[----:B------:R-:W-:-:S04]  /*1c00*/  IMAD.HI.U32 R6, R87, R10, RZ ;  /* 0x0000000a57067227 */ /* 0x000fc800078e00ff */
[----:B------:R-:W-:Y:S02]  /*1c10*/  IMAD.MOV R2, RZ, RZ, -R2 ;  /* 0x000000ffff027224 */ /* 0x000fe400078e0a02 */
[----:B------:R-:W-:Y:S02]  /*1c20*/  IMAD.U32 R7, RZ, RZ, UR12 ;  /* 0x0000000cff077e24 */ /* 0x000fe4000f8e00ff */
[----:B------:R-:W-:Y:S02]  /*1c30*/  IMAD R30, R5, 0x2, R4 ;  /* 0x00000002051e7824 */ /* 0x000fe400078e0204 */
[----:B------:R-:W-:Y:S02]  /*1c40*/  IMAD.MOV R6, RZ, RZ, -R6 ;  /* 0x000000ffff067224 */ /* 0x000fe400078e0a06 */
[----:B------:R-:W-:Y:S01]  /*1c50*/  IMAD R140, R77, R2, R140 ;  /* 0x000000024d8c7224 */ /* 0x000fe200078e028c */
[----:B------:R-:W-:Y:S01]  /*1c60*/  LOP3.LUT R2, R13, 0x7f, RZ, 0xc0, !PT ;  /* 0x0000007f0d027812 */ /* 0x000fe200078ec0ff */
[----:B------:R-:W-:-:S02]  /*1c70*/  IMAD.U32 R9, RZ, RZ, UR12 ;  /* 0x0000000cff097e24 */ /* 0x000fc4000f8e00ff */
[----:B------:R-:W-:Y:S01]  /*1c80*/  IMAD R56, R7, 0x2, R30 ;  /* 0x0000000207387824 */ /* 0x000fe200078e021e */
[----:B------:R-:W-:Y:S01]  /*1c90*/  ISETP.NE.U32.AND P1, PT, R2, RZ, PT ;  /* 0x000000ff0200720c */ /* 0x000fe20003f25070 */
[--C-:B------:R-:W-:Y:S01]  /*1ca0*/  IMAD R143, R77, R6, R10.reuse ;  /* 0x000000064d8f7224 */ /* 0x100fe200078e020a */
[----:B------:R-:W-:Y:S01]  /*1cb0*/  PRMT R10, RZ, 0x7610, R10 ;  /* 0x00007610ff0a7816 */ /* 0x000fe2000000000a */
[----:B------:R-:W-:Y:S01]  /*1cc0*/  IMAD.U32 R11, RZ, RZ, UR12 ;  /* 0x0000000cff0b7e24 */ /* 0x000fe2000f8e00ff */
[----:B------:R-:W-:Y:S01]  /*1cd0*/  LOP3.LUT R6, R100, 0x8, RZ, 0xfc, !PT ;  /* 0x0000000864067812 */ /* 0x000fe200078efcff */
[----:B------:R-:W-:Y:S02]  /*1ce0*/  IMAD.U32 R8, RZ, RZ, UR12 ;  /* 0x0000000cff087e24 */ /* 0x000fe4000f8e00ff */
[----:B------:R-:W-:Y:S02]  /*1cf0*/  IMAD.U32 R13, RZ, RZ, UR12 ;  /* 0x0000000cff0d7e24 */ /* 0x000fe4000f8e00ff */
[----:B------:R-:W-:Y:S01]  /*1d00*/  IMAD R78, R9, 0x2, R56 ;  /* 0x00000002094e7824 */ /* 0x000fe200078e0238 */
[----:B------:R-:W-:Y:S06]  /*1d10*/  BRA.U UP0, `(.L_x_5) ;  /* 0x0000000100187547 */ /* 0x000fec000b800000 */
[----:B------:R-:W-:Y:S01]  /*1d20*/  ELECT P3, URZ, PT ;  /* 0x0000000000ff782f */ /* 0x000fe20003860000 */
[----:B------:R-:W-:Y:S01]  /*1d30*/  IMAD.MOV.U32 R2, RZ, RZ, 0x1 ;  /* 0x00000001ff027424 */ /* 0x000fe200078e00ff */
[----:B------:R-:W-:Y:S01]  /*1d40*/  UMOV UR4, 0x40 ;  /* 0x0000004000047882 */ /* 0x000fe20000000000 */
[----:B------:R-:W-:Y:S01]  /*1d50*/  UVIRTCOUNT.DEALLOC.SMPOOL 0x80 ;  /* 0x000000800000784c */ /* 0x000fe20000000000 */
[----:B------:R-:W-:-:S09]  /*1d60*/  ULEA UR4, UR5, UR4, 0x18 ;  /* 0x0000000405047291 */ /* 0x000fd2000f8ec0ff */
[----:B------:R0:W-:Y:S03]  /*1d70*/  @P3 STS.U8 [UR4], R2 ;  /* 0x00000002ff003988 */ /* 0x0001e60008000004 */
.L_x_5:
[----:B------:R1:W-:Y:S01]  /*1d80*/  STL [R1+0x1c0], R241 ;  /* 0x0001c0f101007387 */ /* 0x0003e20000100800 */
[----:B------:R-:W-:-:S03]  /*1d90*/  IMAD.MOV.U32 R190, RZ, RZ, R10 ;  /* 0x000000ffffbe7224 */ /* 0x000fc600078e000a */
[----:B------:R-:W-:Y:S04]  /*1da0*/  STL [R1+0x1bc], R240 ;  /* 0x0001bcf001007387 */ /* 0x000fe80000100800 */
[----:B-1----:R-:W2:Y:S01]  /*1db0*/  LDL.LU R241, [R1+0x90] ;  /* 0x0000900001f17983 */ /* 0x002ea20000300800 */
[----:B------:R-:W-:Y:S01]  /*1dc0*/  VOTEU.ALL UP2, P1 ;  /* 0x0000000000ff7886 */ /* 0x000fe20000840000 */
[----:B------:R-:W-:Y:S01]  /*1dd0*/  VOTEU.ALL UP3, P1 ;  /* 0x0000000000ff7886 */ /* 0x000fe20000860000 */
[----:B------:R-:W-:Y:S01]  /*1de0*/  IMAD R5, R11, 0x2, R78 ;  /* 0x000000020b057824 */ /* 0x000fe200078e024e */
[----:B------:R-:W-:Y:S01]  /*1df0*/  STTM.16dp32bit_t0_t15.x32 tmem[UR10], RZ ;  /* 0x000000ff000079ed */ /* 0x000fe20008a8000a */
[----:B------:R-:W-:Y:S01]  /*1e00*/  STTM.16dp32bit_t16_t31.x32 tmem[UR10+0x20], RZ ;  /* 0x000020ff000079ed */ /* 0x000fe20008aa000a */
[----:B------:R-:W1:Y:S01]  /*1e10*/  FENCE.VIEW.ASYNC.T ;  /* 0x00000000000073c6 */ /* 0x000e620000000200 */
[----:B------:R-:W-:-:S04]  /*1e20*/  @!UP2 UIADD3 UR4, UPT, UPT, -UR7, 0x100000, URZ ;  /* 0x001000000704a890 */ /* 0x000fc8000fffe1ff */
[----:B------:R-:W-:Y:S02]  /*1e30*/  @!UP2 USHF.L.U32 UR5, UR4, 0xb, URZ ;  /* 0x0000000b0405a899 */ /* 0x000fe400080006ff */
[----:B------:R-:W-:Y:S01]  /*1e40*/  @!UP2 USHF.L.U32 UR4, UR4, 0x1, URZ ;  /* 0x000000010404a899 */ /* 0x000fe200080006ff */
[----:B-1----:R-:W-:Y:S01]  /*1e50*/  BAR.SYNC.DEFER_BLOCKING 0x0 ;  /* 0x0000000000007b1d */ /* 0x002fe20000010000 */
[----:B------:R-:W-:Y:S01]  /*1e60*/  IMAD R136, R3, UR14, RZ ;  /* 0x0000000e03887c24 */ /* 0x000fe2000f8e02ff */
[----:B------:R-:W-:Y:S01]  /*1e70*/  ISETP.LT.AND P2, PT, R6, UR22, P2 ;  /* 0x0000001606007c0c */ /* 0x000fe20009741270 */
[----:B------:R-:W-:-:S03]  /*1e80*/  IMAD R32, R32, 0x2, R5 ;  /* 0x0000000220207824 */ /* 0x000fc600078e0205 */
[C---:B------:R-:W-:Y:S01]  /*1e90*/  IADD3 R137, P3, PT, R136.reuse, UR16, RZ ;  /* 0x0000001088897c10 */ /* 0x040fe2000ff7e0ff */
[----:B------:R-:W-:Y:S02]  /*1ea0*/  IMAD R59, R59, 0x2, R32 ;  /* 0x000000023b3b7824 */ /* 0x000fe400078e0220 */
[----:B------:R-:W-:Y:S01]  /*1eb0*/  IMAD.U32 R9, RZ, RZ, UR12 ;  /* 0x0000000cff097e24 */ /* 0x000fe2000f8e00ff */
[----:B------:R-:W-:Y:S01]  /*1ec0*/  LEA.HI.X.SX32 R136, R136, UR17, 0x1, P3 ;  /* 0x0000001188887c11 */ /* 0x000fe200098f0eff */
[----:B------:R-:W-:Y:S01]  /*1ed0*/  IMAD R8, R8, 0x4, R59 ;  /* 0x0000000408087824 */ /* 0x000fe200078e023b */
[CC--:B0-----:R-:W-:Y:S01]  /*1ee0*/  IADD3 R2, P3, PT, R4.reuse, R137.reuse, RZ ;  /* 0x0000008904027210 */ /* 0x0c1fe20007f7e0ff */
[----:B------:R-:W-:Y:S01]  /*1ef0*/  IMAD.U32 R11, RZ, RZ, UR12 ;  /* 0x0000000cff0b7e24 */ /* 0x000fe2000f8e00ff */
[C---:B------:R-:W-:Y:S01]  /*1f00*/  IADD3 R3, P4, PT, R5.reuse, R137, RZ ;  /* 0x0000008905037210 */ /* 0x040fe20007f9e0ff */
[----:B------:R-:W-:Y:S01]  /*1f10*/  IMAD.U32 R10, RZ, RZ, UR12 ;  /* 0x0000000cff0a7e24 */ /* 0x000fe2000f8e00ff */
[-C--:B------:R-:W-:Y:S01]  /*1f20*/  LEA.HI.X.SX32 R4, R4, R136.reuse, 0x1, P3 ;  /* 0x0000008804047211 */ /* 0x080fe200018f0eff */
[----:B------:R-:W-:Y:S01]  /*1f30*/  IMAD.U32 R62, RZ, RZ, UR12 ;  /* 0x0000000cff3e7e24 */ /* 0x000fe2000f8e00ff */
[----:B------:R-:W-:-:S02]  /*1f40*/  LEA.HI.X.SX32 R5, R5, R136, 0x1, P4 ;  /* 0x0000008805057211 */ /* 0x000fc400020f0eff */
[C---:B------:R-:W-:Y:S02]  /*1f50*/  LOP3.LUT R14, R100.reuse, 0x10, RZ, 0xfc, !PT ;  /* 0x00000010640e7812 */ /* 0x040fe400078efcff */
[----:B------:R-:W-:Y:S01]  /*1f60*/  LOP3.LUT R12, R100, 0x18, RZ, 0xfc, !PT ;  /* 0x00000018640c7812 */ /* 0x000fe200078efcff */
[----:B------:R-:W-:Y:S01]  /*1f70*/  IMAD.U32 R65, RZ, RZ, UR12 ;  /* 0x0000000cff417e24 */ /* 0x000fe2000f8e00ff */
[----:B------:R-:W0:Y:S02]  /*1f80*/  FENCE.VIEW.ASYNC.S ;  /* 0x00000000000073c6 */ /* 0x000e240000000000 */
[----:B0-----:R0:W1:Y:S01]  /*1f90*/  @!UP3 SYNCS.EXCH.64 URZ, [UR6], UR4 ;  /* 0x0000000406ffb5b2 */ /* 0x0010620008000100 */
[----:B------:R-:W-:Y:S01]  /*1fa0*/  IMAD R34, R13, 0x2, R8 ;  /* 0x000000020d227824 */ /* 0x000fe200078e0208 */
[----:B------:R3:W-:Y:S01]  /*1fb0*/  STL [R1+0x1b8], R242 ;  /* 0x0001b8f201007387 */ /* 0x0007e20000100800 */
[----:B------:R-:W-:Y:S02]  /*1fc0*/  @P0 IMAD.MOV.U32 R6, RZ, RZ, R2 ;  /* 0x000000ffff060224 */ /* 0x000fe400078e0002 */
[----:B------:R-:W-:Y:S01]  /*1fd0*/  IMAD R58, R9, 0x2, R34 ;  /* 0x00000002093a7824 */ /* 0x000fe200078e0222 */
[----:B------:R4:W-:Y:S01]  /*1fe0*/  STL [R1+0x1b4], R243 ;  /* 0x0001b4f301007387 */ /* 0x0009e20000100800 */
[----:B------:R-:W-:Y:S01]  /*1ff0*/  @P0 IMAD.MOV.U32 R7, RZ, RZ, R4 ;  /* 0x000000ffff070224 */ /* 0x000fe200078e0004 */
[----:B-1----:R-:W-:Y:S01]  /*2000*/  BAR.SYNC.DEFER_BLOCKING 0x0 ;  /* 0x0000000000007b1d */ /* 0x002fe20000010000 */
[----:B------:R-:W-:-:S04]  /*2010*/  IMAD R80, R11, 0x2, R58 ;  /* 0x000000020b507824 */ /* 0x000fc800078e023a */
[----:B------:R-:W-:Y:S02]  /*2020*/  IMAD R9, R9, 0x2, R80 ;  /* 0x0000000209097824 */ /* 0x000fe400078e0250 */
[----:B------:R-:W-:Y:S01]  /*2030*/  IMAD.U32 R13, RZ, RZ, UR12 ;  /* 0x0000000cff0d7e24 */ /* 0x000fe2000f8e00ff */
[----:B---3--:R-:W-:Y:S01]  /*2040*/  PRMT R242, RZ, 0x7610, R242 ;  /* 0x00007610fff27816 */ /* 0x008fe200000000f2 */
[----:B------:R-:W-:Y:S02]  /*2050*/  IMAD R35, R10, 0x2, R9 ;  /* 0x000000020a237824 */ /* 0x000fe400078e0209 */
[----:B------:R-:W-:Y:S01]  /*2060*/  IMAD.U32 R82, RZ, RZ, UR12 ;  /* 0x0000000cff527e24 */ /* 0x000fe2000f8e00ff */
[----:B----4-:R-:W-:Y:S01]  /*2070*/  PRMT R243, RZ, 0x7610, R243 ;  /* 0x00007610fff37816 */ /* 0x010fe200000000f3 */
[----:B------:R-:W-:Y:S02]  /*2080*/  IMAD R62, R62, 0x2, R35 ;  /* 0x000000023e3e7824 */ /* 0x000fe400078e0223 */
[----:B------:R-:W-:Y:S01]  /*2090*/  IMAD.U32 R40, RZ, RZ, UR12 ;  /* 0x0000000cff287e24 */ /* 0x000fe2000f8e00ff */
[----:B------:R-:W-:Y:S01]  /*20a0*/  LOP3.LUT R15, R100, 0x20, RZ, 0xfc, !PT ;  /* 0x00000020640f7812 */ /* 0x000fe200078efcff */
[----:B------:R-:W-:Y:S01]  /*20b0*/  IMAD.U32 R41, RZ, RZ, UR12 ;  /* 0x0000000cff297e24 */ /* 0x000fe2000f8e00ff */
[----:B------:R-:W-:Y:S01]  /*20c0*/  STL [R1+0x1b0], R245 ;  /* 0x0001b0f501007387 */ /* 0x000fe20000100800 */
[----:B------:R-:W-:-:S02]  /*20d0*/  IMAD.U32 R66, RZ, RZ, UR12 ;  /* 0x0000000cff427e24 */ /* 0x000fc4000f8e00ff */
[----:B------:R-:W-:Y:S01]  /*20e0*/  IMAD.U32 R17, RZ, RZ, UR12 ;  /* 0x0000000cff117e24 */ /* 0x000fe2000f8e00ff */
[----:B------:R-:W-:Y:S04]  /*20f0*/  STL [R1+0x1ac], R244 ;  /* 0x0001acf401007387 */ /* 0x000fe80000100800 */
[----:B------:R1:W3:Y:S01]  /*2100*/  @P0 LDG.E.U8 R190, desc[UR20][R6.64] ;  /* 0x0000001406be0981 */ /* 0x0002e2000c1e1100 */
[----:B------:R-:W-:-:S03]  /*2110*/  PLOP3.LUT P0, PT, PT, PT, UP1, 0x80, 0x8 ;  /* 0x000000000008781c */ /* 0x000fc60003f0f018 */
[----:B------:R4:W-:Y:S01]  /*2120*/  STL [R1+0x1a8], R101 ;  /* 0x0001a86501007387 */ /* 0x0009e20000100800 */
[----:B-1----:R-:W-:Y:S02]  /*2130*/  @P2 IMAD.MOV.U32 R6, RZ, RZ, R3 ;  /* 0x000000ffff062224 */ /* 0x002fe400078e0003 */
[----:B------:R-:W-:Y:S01]  /*2140*/  @P2 IMAD.MOV.U32 R7, RZ, RZ, R5 ;  /* 0x000000ffff072224 */ /* 0x000fe200078e0005 */
[----:B------:R-:W-:Y:S01]  /*2150*/  ISETP.LT.AND P0, PT, R14, UR22, P0 ;  /* 0x000000160e007c0c */ /* 0x000fe20008701270 */
[----:B------:R-:W-:Y:S01]  /*2160*/  IMAD.U32 R19, RZ, RZ, UR12 ;  /* 0x0000000cff137e24 */ /* 0x000fe2000f8e00ff */
[C---:B------:R-:W-:Y:S01]  /*2170*/  LOP3.LUT R14, R100.reuse, 0x28, RZ, 0xfc, !PT ;  /* 0x00000028640e7812 */ /* 0x040fe200078efcff */
[----:B------:R-:W-:Y:S01]  /*2180*/  IMAD.U32 R48, RZ, RZ, UR12 ;  /* 0x0000000cff307e24 */ /* 0x000fe2000f8e00ff */
[----:B----4-:R-:W-:Y:S02]  /*2190*/  PRMT R101, RZ, 0x7610, R101 ;  /* 0x00007610ff657816 */ /* 0x010fe40000000065 */
[----:B------:R-:W-:Y:S01]  /*21a0*/  LOP3.LUT R20, R100, 0x30, RZ, 0xfc, !PT ;  /* 0x0000003064147812 */ /* 0x000fe200078efcff */
[----:B------:R-:W-:Y:S01]  /*21b0*/  IMAD.U32 R69, RZ, RZ, UR12 ;  /* 0x0000000cff457e24 */ /* 0x000fe2000f8e00ff */
[----:B------:R-:W-:-:S02]  /*21c0*/  PRMT R244, RZ, 0x7610, R244 ;  /* 0x00007610fff47816 */ /* 0x000fc400000000f4 */
[C---:B------:R-:W-:Y:S01]  /*21d0*/  LOP3.LUT R18, R100.reuse, 0x38, RZ, 0xfc, !PT ;  /* 0x0000003864127812 */ /* 0x040fe200078efcff */
[----:B------:R-:W-:Y:S01]  /*21e0*/  IMAD.U32 R21, RZ, RZ, UR12 ;  /* 0x0000000cff157e24 */ /* 0x000fe2000f8e00ff */
[----:B------:R-:W-:Y:S01]  /*21f0*/  PRMT R245, RZ, 0x7610, R245 ;  /* 0x00007610fff57816 */ /* 0x000fe200000000f5 */
[----:B------:R-:W-:Y:S01]  /*2200*/  IMAD.U32 R23, RZ, RZ, UR12 ;  /* 0x0000000cff177e24 */ /* 0x000fe2000f8e00ff */
[C---:B------:R-:W-:Y:S01]  /*2210*/  LOP3.LUT R25, R100.reuse, 0x40, RZ, 0xfc, !PT ;  /* 0x0000004064197812 */ /* 0x040fe200078efcff */
[----:B------:R-:W-:Y:S01]  /*2220*/  IMAD.U32 R22, RZ, RZ, UR12 ;  /* 0x0000000cff167e24 */ /* 0x000fe2000f8e00ff */
[----:B------:R-:W-:Y:S01]  /*2230*/  PRMT R240, RZ, 0x7610, R240 ;  /* 0x00007610fff07816 */ /* 0x000fe200000000f0 */
[----:B------:R-:W-:Y:S01]  /*2240*/  IMAD.U32 R72, RZ, RZ, UR12 ;  /* 0x0000000cff487e24 */ /* 0x000fe2000f8e00ff */
[----:B------:R-:W-:Y:S01]  /*2250*/  LOP3.LUT R24, R100, 0x48, RZ, 0xfc, !PT ;  /* 0x0000004864187812 */ /* 0x000fe200078efcff */
[----:B------:R-:W-:Y:S01]  /*2260*/  STL [R1+0x140], R2 ;  /* 0x0001400201007387 */ /* 0x000fe20000100800 */
[----:B------:R-:W-:-:S02]  /*2270*/  PRMT R27, RZ, 0x7610, R27 ;  /* 0x00007610ff1b7816 */ /* 0x000fc4000000001b */
[----:B------:R-:W-:Y:S01]  /*2280*/  PRMT R26, RZ, 0x7610, R26 ;  /* 0x00007610ff1a7816 */ /* 0x000fe2000000001a */
[----:B------:R-:W-:Y:S04]  /*2290*/  STL [R1+0x13c], R4 ;  /* 0x00013c0401007387 */ /* 0x000fe80000100800 */
[----:B--2---:R1:W2:Y:S01]  /*22a0*/  @P2 LDG.E.U8 R241, desc[UR20][R6.64] ;  /* 0x0000001406f12981 */ /* 0x0042a2000c1e1100 */
[----:B------:R-:W-:-:S04]  /*22b0*/  PLOP3.LUT P2, PT, PT, PT, UP1, 0x80, 0x8 ;  /* 0x000000000008781c */ /* 0x000fc80003f4f018 */
[----:B------:R-:W-:Y:S01]  /*22c0*/  ISETP.LT.AND P2, PT, R12, UR22, P2 ;  /* 0x000000160c007c0c */ /* 0x000fe20009741270 */
[----:B------:R-:W-:Y:S01]  /*22d0*/  IMAD R12, R11, 0x4, R62 ;  /* 0x000000040b0c7824 */ /* 0x000fe200078e023e */
[----:B-1----:R-:W-:-:S03]  /*22e0*/  IADD3 R6, P3, PT, R8, R137, RZ ;  /* 0x0000008908067210 */ /* 0x002fc60007f7e0ff */
[----:B------:R-:W-:Y:S01]  /*22f0*/  IMAD R42, R13, 0x2, R12 ;  /* 0x000000020d2a7824 */ /* 0x000fe200078e020c */
[C---:B------:R-:W-:Y:S02]  /*2300*/  IADD3 R7, P4, PT, R9.reuse, R137, RZ ;  /* 0x0000008909077210 */ /* 0x040fe40007f9e0ff */
[-C--:B------:R-:W-:Y:S01]  /*2310*/  LEA.HI.X.SX32 R8, R8, R136.reuse, 0x1, P3 ;  /* 0x0000008808087211 */ /* 0x080fe200018f0eff */
[----:B------:R-:W-:Y:S01]  /*2320*/  @P0 IMAD.MOV.U32 R10, RZ, RZ, R6 ;  /* 0x000000ffff0a0224 */ /* 0x000fe200078e0006 */
[----:B------:R-:W-:Y:S01]  /*2330*/  LEA.HI.X.SX32 R9, R9, R136, 0x1, P4 ;  /* 0x0000008809097211 */ /* 0x000fe200020f0eff */
[----:B------:R-:W-:Y:S02]  /*2340*/  IMAD R65, R65, 0x2, R42 ;  /* 0x0000000241417824 */ /* 0x000fe400078e022a */
[----:B------:R-:W-:Y:S02]  /*2350*/  @P0 IMAD.MOV.U32 R11, RZ, RZ, R8 ;  /* 0x000000ffff0b0224 */ /* 0x000fe400078e0008 */
[----:B------:R-:W-:-:S03]  /*2360*/  IMAD R82, R82, 0x2, R65 ;  /* 0x0000000252527824 */ /* 0x000fc600078e0241 */
[----:B------:R1:W4:Y:S01]  /*2370*/  @P0 LDG.E.U8 R242, desc[UR20][R10.64] ;  /* 0x000000140af20981 */ /* 0x000322000c1e1100 */
[----:B------:R-:W-:Y:S01]  /*2380*/  IMAD R13, R13, 0x2, R82 ;  /* 0x000000020d0d7824 */ /* 0x000fe200078e0252 */
[----:B------:R-:W-:Y:S01]  /*2390*/  PLOP3.LUT P0, PT, PT, PT, UP1, 0x80, 0x8 ;  /* 0x000000000008781c */ /* 0x000fe20003f0f018 */
[----:B-1----:R-:W-:Y:S02]  /*23a0*/  @P2 IMAD.MOV.U32 R10, RZ, RZ, R7 ;  /* 0x000000ffff0a2224 */ /* 0x002fe400078e0007 */
[----:B------:R-:W-:Y:S02]  /*23b0*/  @P2 IMAD.MOV.U32 R11, RZ, RZ, R9 ;  /* 0x000000ffff0b2224 */ /* 0x000fe400078e0009 */
[----:B------:R-:W-:-:S03]  /*23c0*/  IMAD R40, R40, 0x2, R13 ;  /* 0x0000000228287824 */ /* 0x000fc600078e020d */
[----:B------:R1:W2:Y:S01]  /*23d0*/  @P2 LDG.E.U8 R243, desc[UR20][R10.64] ;  /* 0x000000140af32981 */ /* 0x0002a2000c1e1100 */
[----:B------:R-:W-:Y:S01]  /*23e0*/  ISETP.LT.AND P0, PT, R15, UR22, P0 ;  /* 0x000000160f007c0c */ /* 0x000fe20008701270 */
[----:B------:R-:W-:Y:S02]  /*23f0*/  IMAD.U32 R15, RZ, RZ, UR12 ;  /* 0x0000000cff0f7e24 */ /* 0x000fe4000f8e00ff */
[----:B-1----:R-:W-:-:S04]  /*2400*/  IMAD.U32 R11, RZ, RZ, UR12 ;  /* 0x0000000cff0b7e24 */ /* 0x002fc8000f8e00ff */
[----:B------:R-:W-:Y:S01]  /*2410*/  IMAD R64, R11, 0x2, R40 ;  /* 0x000000020b407824 */ /* 0x000fe200078e0228 */
[----:B------:R-:W-:-:S03]  /*2420*/  PLOP3.LUT P2, PT, PT, PT, UP1, 0x80, 0x8 ;  /* 0x000000000008781c */ /* 0x000fc60003f4f018 */
[----:B------:R-:W-:Y:S01]  /*2430*/  IMAD R16, R15, 0x4, R64 ;  /* 0x000000040f107824 */ /* 0x000fe200078e0240 */
[----:B------:R-:W-:-:S03]  /*2440*/  IADD3 R10, P3, PT, R12, R137, RZ ;  /* 0x000000890c0a7210 */ /* 0x000fc60007f7e0ff */
[----:B------:R-:W-:Y:S01]  /*2450*/  IMAD R41, R41, 0x2, R16 ;  /* 0x0000000229297824 */ /* 0x000fe200078e0210 */
[----:B------:R-:W-:Y:S02]  /*2460*/  ISETP.LT.AND P2, PT, R14, UR22, P2 ;  /* 0x000000160e007c0c */ /* 0x000fe40009741270 */
[-C--:B------:R-:W-:Y:S01]  /*2470*/  LEA.HI.X.SX32 R12, R12, R136.reuse, 0x1, P3 ;  /* 0x000000880c0c7211 */ /* 0x080fe200018f0eff */
[----:B------:R-:W-:Y:S01]  /*2480*/  IMAD R66, R66, 0x2, R41 ;  /* 0x0000000242427824 */ /* 0x000fe200078e0229 */
[----:B------:R-:W-:Y:S01]  /*2490*/  IADD3 R11, P4, PT, R13, R137, RZ ;  /* 0x000000890d0b7210 */ /* 0x000fe20007f9e0ff */
[----:B------:R-:W-:Y:S02]  /*24a0*/  @P0 IMAD.MOV.U32 R14, RZ, RZ, R10 ;  /* 0x000000ffff0e0224 */ /* 0x000fe400078e000a */
[----:B------:R-:W-:Y:S02]  /*24b0*/  @P0 IMAD.MOV.U32 R15, RZ, RZ, R12 ;  /* 0x000000ffff0f0224 */ /* 0x000fe400078e000c */
[----:B------:R-:W-:Y:S01]  /*24c0*/  IMAD R84, R17, 0x2, R66 ;  /* 0x0000000211547824 */ /* 0x000fe200078e0242 */
[----:B------:R-:W-:-:S02]  /*24d0*/  LEA.HI.X.SX32 R13, R13, R136, 0x1, P4 ;  /* 0x000000880d0d7211 */ /* 0x000fc400020f0eff */
[----:B------:R1:W2:Y:S01]  /*24e0*/  @P0 LDG.E.U8 R101, desc[UR20][R14.64] ;  /* 0x000000140e650981 */ /* 0x0002a2000c1e1100 */
[----:B------:R-:W-:Y:S01]  /*24f0*/  IMAD R17, R19, 0x2, R84 ;  /* 0x0000000213117824 */ /* 0x000fe200078e0254 */
[----:B------:R-:W-:-:S03]  /*2500*/  PLOP3.LUT P0, PT, PT, PT, UP1, 0x80, 0x8 ;  /* 0x000000000008781c */ /* 0x000fc60003f0f018 */
[----:B------:R-:W-:Y:S01]  /*2510*/  IMAD R48, R48, 0x2, R17 ;  /* 0x0000000230307824 */ /* 0x000fe200078e0211 */
[----:B------:R-:W-:Y:S01]  /*2520*/  ISETP.LT.AND P0, PT, R20, UR22, P0 ;  /* 0x0000001614007c0c */ /* 0x000fe20008701270 */
[----:B-1----:R-:W-:Y:S02]  /*2530*/  @P2 IMAD.MOV.U32 R14, RZ, RZ, R11 ;  /* 0x000000ffff0e2224 */ /* 0x002fe400078e000b */
[----:B------:R-:W-:Y:S02]  /*2540*/  @P2 IMAD.MOV.U32 R15, RZ, RZ, R13 ;  /* 0x000000ffff0f2224 */ /* 0x000fe400078e000d */
[----:B------:R-:W-:Y:S02]  /*2550*/  IMAD.U32 R20, RZ, RZ, UR12 ;  /* 0x0000000cff147e24 */ /* 0x000fe4000f8e00ff */
[----:B------:R-:W-:Y:S01]  /*2560*/  IMAD R69, R69, 0x2, R48 ;  /* 0x0000000245457824 */ /* 0x000fe200078e0230 */
[----:B------:R1:W2:Y:S01]  /*2570*/  @P2 LDG.E.U8 R244, desc[UR20][R14.64] ;  /* 0x000000140ef42981 */ /* 0x0002a2000c1e1100 */
[----:B------:R-:W-:-:S02]  /*2580*/  PLOP3.LUT P2, PT, PT, PT, UP1, 0x80, 0x8 ;  /* 0x000000000008781c */ /* 0x000fc40003f4f018 */
[----:B------:R-:W-:Y:S02]  /*2590*/  IMAD R20, R20, 0x4, R69 ;  /* 0x0000000414147824 */ /* 0x000fe400078e0245 */
[----:B------:R-:W-:Y:S02]  /*25a0*/  ISETP.LT.AND P2, PT, R18, UR22, P2 ;  /* 0x0000001612007c0c */ /* 0x000fe40009741270 */
[----:B-1----:R-:W-:Y:S01]  /*25b0*/  IADD3 R14, P3, PT, R16, R137, RZ ;  /* 0x00000089100e7210 */ /* 0x002fe20007f7e0ff */
[----:B------:R-:W-:-:S03]  /*25c0*/  IMAD R46, R21, 0x2, R20 ;  /* 0x00000002152e7824 */ /* 0x000fc600078e0214 */
[-C--:B------:R-:W-:Y:S01]  /*25d0*/  LEA.HI.X.SX32 R16, R16, R136.reuse, 0x1, P3 ;  /* 0x0000008810107211 */ /* 0x080fe200018f0eff */
[----:B------:R-:W-:Y:S01]  /*25e0*/  @P0 IMAD.MOV.U32 R18, RZ, RZ, R14 ;  /* 0x000000ffff120224 */ /* 0x000fe200078e000e */
[----:B------:R-:W-:Y:S01]  /*25f0*/  IADD3 R15, P4, PT, R17, R137, RZ ;  /* 0x00000089110f7210 */ /* 0x000fe20007f9e0ff */
[----:B------:R-:W-:Y:S02]  /*2600*/  IMAD R70, R23, 0x2, R46 ;  /* 0x0000000217467824 */ /* 0x000fe400078e022e */
[----:B------:R-:W-:Y:S01]  /*2610*/  @P0 IMAD.MOV.U32 R19, RZ, RZ, R16 ;  /* 0x000000ffff130224 */ /* 0x000fe200078e0010 */
[----:B------:R-:W-:Y:S01]  /*2620*/  LEA.HI.X.SX32 R17, R17, R136, 0x1, P4 ;  /* 0x0000008811117211 */ /* 0x000fe200020f0eff */
[----:B------:R-:W-:-:S03]  /*2630*/  IMAD R86, R21, 0x2, R70 ;  /* 0x0000000215567824 */ /* 0x000fc600078e0246 */
[----:B------:R1:W2:Y:S01]  /*2640*/  @P0 LDG.E.U8 R245, desc[UR20][R18.64] ;  /* 0x0000001412f50981 */ /* 0x0002a2000c1e1100 */
[----:B------:R-:W-:Y:S01]  /*2650*/  PLOP3.LUT P0, PT, PT, PT, UP1, 0x80, 0x8 ;  /* 0x000000000008781c */ /* 0x000fe20003f0f018 */
[----:B------:R-:W-:-:S03]  /*2660*/  IMAD R21, R23, 0x2, R86 ;  /* 0x0000000217157824 */ /* 0x000fc600078e0256 */
[----:B------:R-:W-:Y:S01]  /*2670*/  ISETP.LT.AND P0, PT, R25, UR22, P0 ;  /* 0x0000001619007c0c */ /* 0x000fe20008701270 */
[----:B-1----:R-:W-:Y:S02]  /*2680*/  @P2 IMAD.MOV.U32 R18, RZ, RZ, R15 ;  /* 0x000000ffff122224 */ /* 0x002fe400078e000f */
[----:B------:R-:W-:Y:S02]  /*2690*/  @P2 IMAD.MOV.U32 R19, RZ, RZ, R17 ;  /* 0x000000ffff132224 */ /* 0x000fe400078e0011 */
[----:B------:R-:W-:-:S03]  /*26a0*/  IMAD R47, R22, 0x2, R21 ;  /* 0x00000002162f7824 */ /* 0x000fc600078e0215 */
[----:B------:R1:W2:Y:S01]  /*26b0*/  @P2 LDG.E.U8 R240, desc[UR20][R18.64] ;  /* 0x0000001412f02981 */ /* 0x0002a2000c1e1100 */
[----:B------:R-:W-:Y:S01]  /*26c0*/  PLOP3.LUT P2, PT, PT, PT, UP1, 0x80, 0x8 ;  /* 0x000000000008781c */ /* 0x000fe20003f4f018 */
[----:B------:R-:W-:Y:S01]  /*26d0*/  IMAD R72, R72, 0x2, R47 ;  /* 0x0000000248487824 */ /* 0x000fe200078e022f */
[----:B-1----:R-:W-:-:S04]  /*26e0*/  IADD3 R18, P3, PT, R20, R137, RZ ;  /* 0x0000008914127210 */ /* 0x002fc80007f7e0ff */
[----:B------:R-:W-:Y:S02]  /*26f0*/  LEA.HI.X.SX32 R20, R20, R136, 0x1, P3 ;  /* 0x0000008814147211 */ /* 0x000fe400018f0eff */
[----:B------:R-:W-:Y:S01]  /*2700*/  ISETP.LT.AND P2, PT, R24, UR22, P2 ;  /* 0x0000001618007c0c */ /* 0x000fe20009741270 */
[----:B------:R-:W-:Y:S02]  /*2710*/  IMAD R24, R23, 0x4, R72 ;  /* 0x0000000417187824 */ /* 0x000fe400078e0248 */
[----:B------:R-:W-:Y:S02]  /*2720*/  @P0 IMAD.MOV.U32 R22, RZ, RZ, R18 ;  /* 0x000000ffff160224 */ /* 0x000fe400078e0012 */
[----:B------:R-:W-:Y:S01]  /*2730*/  @P0 IMAD.MOV.U32 R23, RZ, RZ, R20 ;  /* 0x000000ffff170224 */ /* 0x000fe200078e0014 */
[----:B------:R-:W-:-:S04]  /*2740*/  IADD3 R19, P4, PT, R21, R137, RZ ;  /* 0x0000008915137210 */ /* 0x000fc80007f9e0ff */
[----:B------:R1:W2:Y:S01]  /*2750*/  @P0 LDG.E.U8 R27, desc[UR20][R22.64] ;  /* 0x00000014161b0981 */ /* 0x0002a2000c1e1100 */
[----:B------:R-:W-:Y:S02]  /*2760*/  LEA.HI.X.SX32 R21, R21, R136, 0x1, P4 ;  /* 0x0000008815157211 */ /* 0x000fe400020f0eff */
[----:B-1----:R-:W-:-:S03]  /*2770*/  @P2 IMAD.MOV.U32 R22, RZ, RZ, R19 ;  /* 0x000000ffff162224 */ /* 0x002fc600078e0013 */
[----:B------:R-:W-:-:S05]  /*2780*/  @P2 IMAD.MOV.U32 R23, RZ, RZ, R21 ;  /* 0x000000ffff172224 */ /* 0x000fca00078e0015 */
[----:B------:R1:W3:Y:S04]  /*2790*/  @P2 LDG.E.U8 R26, desc[UR20][R22.64] ;  /* 0x00000014161a2981 */ /* 0x0002e8000c1e1100 */
[----:B------:R-:W-:Y:S04]  /*27a0*/  STL [R1+0x148], R3 ;  /* 0x0001480301007387 */ /* 0x000fe80000100800 */
[----:B------:R-:W-:Y:S04]  /*27b0*/  STL [R1+0x144], R5 ;  /* 0x0001440501007387 */ /* 0x000fe80000100800 */
[----:B------:R-:W-:Y:S04]  /*27c0*/  STL [R1+0x150], R6 ;  /* 0x0001500601007387 */ /* 0x000fe80000100800 */
[----:B------:R-:W-:Y:S01]  /*27d0*/  STL [R1+0x14c], R8 ;  /* 0x00014c0801007387 */ /* 0x000fe20000100800 */
[----:B------:R-:W-:-:S03]  /*27e0*/  IMAD.U32 R25, RZ, RZ, UR12 ;  /* 0x0000000cff197e24 */ /* 0x000fc6000f8e00ff */
[----:B------:R-:W-:Y:S04]  /*27f0*/  STL [R1+0x158], R7 ;  /* 0x0001580701007387 */ /* 0x000fe80000100800 */
[----:B------:R-:W-:Y:S04]  /*2800*/  STL [R1+0x154], R9 ;  /* 0x0001540901007387 */ /* 0x000fe80000100800 */
[----:B------:R-:W-:Y:S04]  /*2810*/  STL [R1+0x160], R10 ;  /* 0x0001600a01007387 */ /* 0x000fe80000100800 */
[----:B------:R-:W-:Y:S01]  /*2820*/  STL [R1+0x15c], R12 ;  /* 0x00015c0c01007387 */ /* 0x000fe20000100800 */
[----:B------:R-:W-:-:S03]  /*2830*/  IMAD.U32 R75, RZ, RZ, UR12 ;  /* 0x0000000cff4b7e24 */ /* 0x000fc6000f8e00ff */
[----:B------:R-:W-:Y:S01]  /*2840*/  STL [R1+0x168], R11 ;  /* 0x0001680b01007387 */ /* 0x000fe20000100800 */
[----:B------:R-:W-:-:S03]  /*2850*/  IMAD R54, R25, 0x2, R24 ;  /* 0x0000000219367824 */ /* 0x000fc600078e0218 */
        /* <DEDUP_REMOVED lines=9> */
[----:B------:R-:W-:-:S03]  /*28f0*/  IMAD R88, R88, 0x2, R75 ;  /* 0x0000000258587824 */ /* 0x000fc600078e024b */
[----:B------:R-:W-:Y:S01]  /*2900*/  STL [R1+0x188], R19 ;  /* 0x0001881301007387 */ /* 0x000fe20000100800 */
[----:B------:R-:W-:-:S03]  /*2910*/  PLOP3.LUT P0, PT, PT, PT, UP1, 0x80, 0x8 ;  /* 0x000000000008781c */ /* 0x000fc60003f0f018 */
[----:B------:R-:W-:Y:S01]  /*2920*/  STL [R1+0x184], R21 ;  /* 0x0001841501007387 */ /* 0x000fe20000100800 */
[----:B------:R-:W-:Y:S02]  /*2930*/  IMAD.U32 R52, RZ, RZ, UR12 ;  /* 0x0000000cff347e24 */ /* 0x000fe4000f8e00ff */
[----:B------:R-:W-:Y:S01]  /*2940*/  IMAD R25, R25, 0x2, R88 ;  /* 0x0000000219197824 */ /* 0x000fe200078e0258 */
[----:B-1----:R-:W-:Y:S01]  /*2950*/  IADD3 R22, P3, PT, R24, R137, RZ ;  /* 0x0000008918167210 */ /* 0x002fe20007f7e0ff */
[----:B------:R-:W-:Y:S02]  /*2960*/  IMAD.U32 R23, RZ, RZ, UR12 ;  /* 0x0000000cff177e24 */ /* 0x000fe4000f8e00ff */
[----:B------:R-:W-:Y:S01]  /*2970*/  IMAD R52, R52, 0x2, R25 ;  /* 0x0000000234347824 */ /* 0x000fe200078e0219 */
[----:B------:R-:W-:Y:S02]  /*2980*/  PLOP3.LUT P2, PT, PT, PT, UP1, 0x80, 0x8 ;  /* 0x000000000008781c */ /* 0x000fe40003f4f018 */
[----:B------:R-:W-:Y:S01]  /*2990*/  LEA.HI.X.SX32 R24, R24, R136, 0x1, P3 ;  /* 0x0000008818187211 */ /* 0x000fe200018f0eff */
[----:B------:R-:W-:Y:S01]  /*29a0*/  IMAD R76, R23, 0x2, R52 ;  /* 0x00000002174c7824 */ /* 0x000fe200078e0234 */
[----:B------:R-:W-:-:S02]  /*29b0*/  PRMT R36, RZ, 0x7610, R36 ;  /* 0x00007610ff247816 */ /* 0x000fc40000000024 */
[----:B------:R-:W-:-:S04]  /*29c0*/  IADD3 R23, P4, PT, R25, R137, RZ ;  /* 0x0000008919177210 */ /* 0x000fc80007f9e0ff */
[----:B------:R-:W-:Y:S02]  /*29d0*/  LEA.HI.X.SX32 R25, R25, R136, 0x1, P4 ;  /* 0x0000008819197211 */ /* 0x000fe400020f0eff */
[----:B------:R-:W-:Y:S01]  /*29e0*/  PRMT R29, RZ, 0x7610, R29 ;  /* 0x00007610ff1d7816 */ /* 0x000fe2000000001d */
[----:B--2---:R1:W-:Y:S02]  /*29f0*/  STL [R1+0x74], R27 ;  /* 0x0000741b01007387 */ /* 0x0043e40000100800 */
[----:B-1----:R-:W-:-:S04]  /*2a00*/  LOP3.LUT R27, R100, 0x50, RZ, 0xfc, !PT ;  /* 0x00000050641b7812 */ /* 0x002fc800078efcff */
[----:B------:R-:W-:Y:S01]  /*2a10*/  ISETP.LT.AND P0, PT, R27, UR22, P0 ;  /* 0x000000161b007c0c */ /* 0x000fe20008701270 */
[----:B------:R-:W-:Y:S01]  /*2a20*/  IMAD.U32 R27, RZ, RZ, UR12 ;  /* 0x0000000cff1b7e24 */ /* 0x000fe2000f8e00ff */
[----:B---3--:R1:W-:Y:S03]  /*2a30*/  STL [R1+0x70], R26 ;  /* 0x0000701a01007387 */ /* 0x0083e60000100800 */
[----:B------:R-:W-:Y:S01]  /*2a40*/  IMAD R28, R27, 0x4, R76 ;  /* 0x000000041b1c7824 */ /* 0x000fe200078e024c */
[----:B-1----:R-:W-:-:S07]  /*2a50*/  LOP3.LUT R26, R100, 0x58, RZ, 0xfc, !PT ;  /* 0x00000058641a7812 */ /* 0x002fce00078efcff */
[----:B------:R-:W-:Y:S01]  /*2a60*/  @P0 IMAD.MOV.U32 R27, RZ, RZ, R24 ;  /* 0x000000ffff1b0224 */ /* 0x000fe200078e0018 */
[----:B------:R-:W-:Y:S01]  /*2a70*/  ISETP.LT.AND P2, PT, R26, UR22, P2 ;  /* 0x000000161a007c0c */ /* 0x000fe20009741270 */
[----:B------:R-:W-:-:S05]  /*2a80*/  @P0 IMAD.MOV.U32 R26, RZ, RZ, R22 ;  /* 0x000000ffff1a0224 */ /* 0x000fca00078e0016 */
[----:B------:R1:W2:Y:S07]  /*2a90*/  @P0 LDG.E.U8 R36, desc[UR20][R26.64] ;  /* 0x000000141a240981 */ /* 0x0002ae000c1e1100 */
[----:B-1----:R-:W-:Y:S02]  /*2aa0*/  @P2 IMAD.MOV.U32 R26, RZ, RZ, R23 ;  /* 0x000000ffff1a2224 */ /* 0x002fe400078e0017 */
[----:B------:R-:W-:-:S05]  /*2ab0*/  @P2 IMAD.MOV.U32 R27, RZ, RZ, R25 ;  /* 0x000000ffff1b2224 */ /* 0x000fca00078e0019 */
[----:B------:R1:W3:Y:S01]  /*2ac0*/  @P2 LDG.E.U8 R29, desc[UR20][R26.64] ;  /* 0x000000141a1d2981 */ /* 0x0002e2000c1e1100 */
[----:B------:R-:W-:-:S03]  /*2ad0*/  IMAD.U32 R53, RZ, RZ, UR12 ;  /* 0x0000000cff357e24 */ /* 0x000fc6000f8e00ff */
[----:B------:R-:W-:Y:S01]  /*2ae0*/  STL [R1+0x190], R22 ;  /* 0x0001901601007387 */ /* 0x000fe20000100800 */
[----:B------:R-:W-:-:S03]  /*2af0*/  IMAD R53, R53, 0x2, R28 ;  /* 0x0000000235357824 */ /* 0x000fc600078e021c */
[----:B------:R-:W-:Y:S01]  /*2b00*/  STL [R1+0x18c], R24 ;  /* 0x00018c1801007387 */ /* 0x000fe20000100800 */
[----:B------:R-:W-:Y:S01]  /*2b10*/  IMAD.U32 R38, RZ, RZ, UR12 ;  /* 0x0000000cff267e24 */ /* 0x000fe2000f8e00ff */
[C---:B------:R-:W-:Y:S02]  /*2b20*/  LOP3.LUT R37, R100.reuse, 0x60, RZ, 0xfc, !PT ;  /* 0x0000006064257812 */ /* 0x040fe400078efcff */
[----:B------:R-:W-:Y:S01]  /*2b30*/  PLOP3.LUT P0, PT, PT, PT, UP1, 0x80, 0x8 ;  /* 0x000000000008781c */ /* 0x000fe20003f0f018 */
[----:B------:R-:W-:Y:S01]  /*2b40*/  IMAD.U32 R176, RZ, RZ, UR12 ;  /* 0x0000000cffb07e24 */ /* 0x000fe2000f8e00ff */
[----:B------:R-:W-:Y:S02]  /*2b50*/  PLOP3.LUT P2, PT, PT, PT, UP1, 0x80, 0x8 ;  /* 0x000000000008781c */ /* 0x000fe40003f4f018 */
[----:B------:R-:W-:Y:S02]  /*2b60*/  ISETP.LT.AND P0, PT, R37, UR22, P0 ;  /* 0x0000001625007c0c */ /* 0x000fe40008701270 */
[----:B------:R-:W-:-:S02]  /*2b70*/  LOP3.LUT R37, R100, 0x68, RZ, 0xfc, !PT ;  /* 0x0000006864257812 */ /* 0x000fc400078efcff */
[C---:B-1----:R-:W-:Y:S02]  /*2b80*/  IADD3 R26, P4, PT, R28.reuse, R137, RZ ;  /* 0x000000891c1a7210 */ /* 0x042fe40007f9e0ff */
[----:B------:R-:W-:Y:S01]  /*2b90*/  ISETP.LT.AND P2, PT, R37, UR22, P2 ;  /* 0x0000001625007c0c */ /* 0x000fe20009741270 */
[----:B------:R-:W-:Y:S01]  /*2ba0*/  IMAD.U32 R183, RZ, RZ, UR12 ;  /* 0x0000000cffb77e24 */ /* 0x000fe2000f8e00ff */
[----:B------:R-:W-:Y:S01]  /*2bb0*/  LEA.HI.X.SX32 R27, R28, R136, 0x1, P4 ;  /* 0x000000881c1b7211 */ /* 0x000fe200020f0eff */
[----:B------:R-:W-:Y:S01]  /*2bc0*/  IMAD.U32 R28, RZ, RZ, UR12 ;  /* 0x0000000cff1c7e24 */ /* 0x000fe2000f8e00ff */
[----:B------:R-:W-:Y:S02]  /*2bd0*/  PRMT R31, RZ, 0x7610, R31 ;  /* 0x00007610ff1f7816 */ /* 0x000fe4000000001f */
[----:B------:R-:W-:-:S06]  /*2be0*/  PRMT R33, RZ, 0x7610, R33 ;  /* 0x00007610ff217816 */ /* 0x000fcc0000000021 */
[----:B------:R-:W4:Y:S04]  /*2bf0*/  @P0 LDG.E.U8 R33, desc[UR20][R26.64] ;  /* 0x000000141a210981 */ /* 0x000f28000c1e1100 */
[----:B--2---:R1:W-:Y:S02]  /*2c00*/  STL [R1+0x6c], R36 ;  /* 0x00006c2401007387 */ /* 0x0043e40000100800 */
[----:B-1----:R-:W-:-:S04]  /*2c10*/  IMAD.U32 R36, RZ, RZ, UR12 ;  /* 0x0000000cff247e24 */ /* 0x002fc8000f8e00ff */
[----:B------:R-:W-:-:S04]  /*2c20*/  IMAD R169, R36, 0x2, R53 ;  /* 0x0000000224a97824 */ /* 0x000fc800078e0235 */
[----:B------:R-:W-:Y:S01]  /*2c30*/  IMAD R171, R38, 0x2, R169 ;  /* 0x0000000226ab7824 */ /* 0x000fe200078e02a9 */
[----:B------:R-:W-:Y:S03]  /*2c40*/  STL [R1+0x198], R23 ;  /* 0x0001981701007387 */ /* 0x000fe60000100800 */
[----:B------:R-:W-:Y:S01]  /*2c50*/  IMAD R173, R36, 0x2, R171 ;  /* 0x0000000224ad7824 */ /* 0x000fe200078e02ab */
[----:B------:R-:W-:Y:S03]  /*2c60*/  STL [R1+0x194], R25 ;  /* 0x0001941901007387 */ /* 0x000fe60000100800 */
[----:B------:R-:W-:Y:S01]  /*2c70*/  IMAD R176, R176, 0x2, R173 ;  /* 0x00000002b0b07824 */ /* 0x000fe200078e02ad */
[----:B---3--:R1:W-:Y:S01]  /*2c80*/  STL [R1+0x68], R29 ;  /* 0x0000681d01007387 */ /* 0x0083e20000100800 */
[----:B------:R-:W-:Y:S01]  /*2c90*/  IADD3 R174, P4, PT, R173, R137, RZ ;  /* 0x00000089adae7210 */ /* 0x000fe20007f9e0ff */
[----:B-1----:R-:W-:-:S04]  /*2ca0*/  IMAD.U32 R29, RZ, RZ, UR12 ;  /* 0x0000000cff1d7e24 */ /* 0x002fc8000f8e00ff */
[----:B------:R-:W-:Y:S01]  /*2cb0*/  IMAD R178, R29, 0x2, R176 ;  /* 0x000000021db27824 */ /* 0x000fe200078e02b0 */
[----:B------:R-:W-:-:S03]  /*2cc0*/  LEA.HI.X.SX32 R173, R173, R136, 0x1, P4 ;  /* 0x00000088adad7211 */ /* 0x000fc600020f0eff */
[----:B------:R-:W-:Y:S02]  /*2cd0*/  IMAD R183, R183, 0x4, R178 ;  /* 0x00000004b7b77824 */ /* 0x000fe400078e02b2 */
[----:B------:R-:W-:Y:S02]  /*2ce0*/  @P2 IMAD.MOV.U32 R29, RZ, RZ, R173 ;  /* 0x000000ffff1d2224 */ /* 0x000fe400078e00ad */
[----:B------:R-:W-:Y:S02]  /*2cf0*/  IMAD R185, R28, 0x2, R183 ;  /* 0x000000021cb97824 */ /* 0x000fe400078e02b7 */
[----:B------:R-:W-:-:S05]  /*2d00*/  @P2 IMAD.MOV.U32 R28, RZ, RZ, R174 ;  /* 0x000000ffff1c2224 */ /* 0x000fca00078e00ae */
[----:B------:R1:W2:Y:S01]  /*2d10*/  @P2 LDG.E.U8 R31, desc[UR20][R28.64] ;  /* 0x000000141c1f2981 */ /* 0x0002a2000c1e1100 */
[----:B------:R-:W-:Y:S02]  /*2d20*/  LOP3.LUT R36, R100, 0x70, RZ, 0xfc, !PT ;  /* 0x0000007064247812 */ /* 0x000fe400078efcff */
[----:B------:R-:W-:-:S04]  /*2d30*/  PLOP3.LUT P3, PT, PT, PT, UP1, 0x80, 0x8 ;  /* 0x000000000008781c */ /* 0x000fc80003f6f018 */
[----:B------:R-:W-:Y:S01]  /*2d40*/  ISETP.LT.AND P3, PT, R36, UR22, P3 ;  /* 0x0000001624007c0c */ /* 0x000fe20009f61270 */
[----:B------:R-:W-:Y:S01]  /*2d50*/  IMAD.U32 R36, RZ, RZ, UR12 ;  /* 0x0000000cff247e24 */ /* 0x000fe2000f8e00ff */
[C---:B------:R-:W-:Y:S01]  /*2d60*/  IADD3 R184, P0, PT, R183.reuse, R137, RZ ;  /* 0x00000089b7b87210 */ /* 0x040fe20007f1e0ff */
[----:B------:R-:W-:Y:S02]  /*2d70*/  STL [R1+0x1a0], R26 ;  /* 0x0001a01a01007387 */ /* 0x000fe40000100800 */
[----:B------:R-:W-:Y:S01]  /*2d80*/  IMAD R189, R36, 0x2, R185 ;  /* 0x0000000224bd7824 */ /* 0x000fe200078e02b9 */
[----:B------:R-:W-:Y:S01]  /*2d90*/  LEA.HI.X.SX32 R183, R183, R136, 0x1, P0 ;  /* 0x00000088b7b77211 */ /* 0x000fe200000f0eff */
[----:B------:R-:W-:Y:S01]  /*2da0*/  STL [R1+0x19c], R27 ;  /* 0x00019c1b01007387 */ /* 0x000fe20000100800 */
[----:B------:R-:W-:Y:S01]  /*2db0*/  PRMT R10, RZ, 0x7610, R10 ;  /* 0x00007610ff0a7816 */ /* 0x000fe2000000000a */
[----:B------:R-:W-:Y:S02]  /*2dc0*/  IMAD.U32 R194, RZ, RZ, UR12 ;  /* 0x0000000cffc27e24 */ /* 0x000fe4000f8e00ff */
[----:B------:R3:W-:Y:S01]  /*2dd0*/  STL [R1+0x1a4], R173 ;  /* 0x0001a4ad01007387 */ /* 0x0007e20000100800 */
[----:B------:R-:W-:Y:S01]  /*2de0*/  IMAD R191, R38, 0x2, R189 ;  /* 0x0000000226bf7824 */ /* 0x000fe200078e02bd */
[----:B------:R-:W-:Y:S01]  /*2df0*/  PLOP3.LUT P2, PT, PT, PT, UP1, 0x80, 0x8 ;  /* 0x000000000008781c */ /* 0x000fe20003f4f018 */
[----:B-1----:R-:W-:-:S02]  /*2e00*/  @P3 IMAD.MOV.U32 R28, RZ, RZ, R184 ;  /* 0x000000ffff1c3224 */ /* 0x002fc400078e00b8 */
[----:B------:R-:W-:Y:S02]  /*2e10*/  @P3 IMAD.MOV.U32 R29, RZ, RZ, R183 ;  /* 0x000000ffff1d3224 */ /* 0x000fe400078e00b7 */
[----:B------:R-:W-:-:S03]  /*2e20*/  IMAD R194, R194, 0x2, R191 ;  /* 0x00000002c2c27824 */ /* 0x000fc600078e02bf */
[----:B------:R1:W4:Y:S01]  /*2e30*/  @P3 LDG.E.U8 R10, desc[UR20][R28.64] ;  /* 0x000000141c0a3981 */ /* 0x000322000c1e1100 */
[----:B------:R-:W-:Y:S01]  /*2e40*/  PLOP3.LUT P3, PT, PT, PT, UP1, 0x80, 0x8 ;  /* 0x000000000008781c */ /* 0x000fe20003f6f018 */
[----:B------:R-:W-:Y:S01]  /*2e50*/  IMAD.U32 R79, RZ, RZ, UR12 ;  /* 0x0000000cff4f7e24 */ /* 0x000fe2000f8e00ff */
[CC--:B------:R-:W-:Y:S02]  /*2e60*/  IADD3 R195, P5, PT, R194.reuse, R137.reuse, RZ ;  /* 0x00000089c2c37210 */ /* 0x0c0fe40007fbe0ff */
[----:B------:R-:W-:Y:S01]  /*2e70*/  PLOP3.LUT P0, PT, PT, PT, UP1, 0x80, 0x8 ;  /* 0x000000000008781c */ /* 0x000fe20003f0f018 */
[----:B------:R-:W-:Y:S01]  /*2e80*/  IMAD R79, R79, 0x2, R194 ;  /* 0x000000024f4f7824 */ /* 0x000fe200078e02c2 */
[----:B------:R-:W-:Y:S02]  /*2e90*/  LEA.HI.X.SX32 R194, R194, R136, 0x1, P5 ;  /* 0x00000088c2c27211 */ /* 0x000fe400028f0eff */
[----:B-1----:R-:W-:Y:S02]  /*2ea0*/  IADD3 R28, P4, PT, R30, R137, RZ ;  /* 0x000000891e1c7210 */ /* 0x002fe40007f9e0ff */
[----:B---3--:R-:W-:-:S02]  /*2eb0*/  PRMT R173, RZ, 0x7610, R173 ;  /* 0x00007610ffad7816 */ /* 0x008fc400000000ad */
[----:B------:R-:W-:Y:S02]  /*2ec0*/  LEA.HI.X.SX32 R29, R30, R136, 0x1, P4 ;  /* 0x000000881e1d7211 */ /* 0x000fe400020f0eff */
[----:B------:R-:W-:Y:S02]  /*2ed0*/  PRMT R26, RZ, 0x7610, R26 ;  /* 0x00007610ff1a7816 */ /* 0x000fe4000000001a */
[----:B------:R-:W-:Y:S02]  /*2ee0*/  LOP3.LUT R36, R100, 0x12, RZ, 0xfc, !PT ;  /* 0x0000001264247812 */ /* 0x000fe400078efcff */
[----:B------:R-:W-:Y:S02]  /*2ef0*/  PRMT R27, RZ, 0x7610, R27 ;  /* 0x00007610ff1b7816 */ /* 0x000fe4000000001b */
[----:B------:R-:W-:Y:S02]  /*2f00*/  PRMT R23, RZ, 0x7610, R23 ;  /* 0x00007610ff177816 */ /* 0x000fe40000000017 */
[----:B------:R-:W-:-:S02]  /*2f10*/  PRMT R25, RZ, 0x7610, R25 ;  /* 0x00007610ff197816 */ /* 0x000fc40000000019 */
[C---:B------:R-:W-:Y:S02]  /*2f20*/  LOP3.LUT R44, R100.reuse, 0x2a, RZ, 0xfc, !PT ;  /* 0x0000002a642c7812 */ /* 0x040fe400078efcff */
[C---:B------:R-:W-:Y:S02]  /*2f30*/  LOP3.LUT R43, R100.reuse, 0x32, RZ, 0xfc, !PT ;  /* 0x00000032642b7812 */ /* 0x040fe400078efcff */
[----:B------:R-:W-:Y:S02]  /*2f40*/  PRMT R22, RZ, 0x7610, R22 ;  /* 0x00007610ff167816 */ /* 0x000fe40000000016 */
[----:B------:R-:W-:Y:S02]  /*2f50*/  PRMT R20, RZ, 0x7610, R20 ;  /* 0x00007610ff147816 */ /* 0x000fe40000000014 */
[----:B------:R-:W-:Y:S02]  /*2f60*/  PRMT R18, RZ, 0x7610, R18 ;  /* 0x00007610ff127816 */ /* 0x000fe40000000012 */
[----:B------:R-:W-:-:S02]  /*2f70*/  LOP3.LUT R50, R100, 0x42, RZ, 0xfc, !PT ;  /* 0x0000004264327812 */ /* 0x000fc400078efcff */
[C---:B------:R-:W-:Y:S02]  /*2f80*/  LOP3.LUT R49, R100.reuse, 0x4a, RZ, 0xfc, !PT ;  /* 0x0000004a64317812 */ /* 0x040fe400078efcff */
[----:B------:R-:W-:Y:S02]  /*2f90*/  PRMT R17, RZ, 0x7610, R17 ;  /* 0x00007610ff117816 */ /* 0x000fe40000000011 */
[----:B------:R-:W-:Y:S02]  /*2fa0*/  PRMT R16, RZ, 0x7610, R16 ;  /* 0x00007610ff107816 */ /* 0x000fe40000000010 */
[----:B------:R-:W-:Y:S02]  /*2fb0*/  PRMT R15, RZ, 0x7610, R15 ;  /* 0x00007610ff0f7816 */ /* 0x000fe4000000000f */
[C---:B------:R-:W-:Y:S02]  /*2fc0*/  LOP3.LUT R57, R100.reuse, 0x5a, RZ, 0xfc, !PT ;  /* 0x0000005a64397812 */ /* 0x040fe400078efcff */
[----:B------:R-:W-:-:S02]  /*2fd0*/  LOP3.LUT R55, R100, 0x62, RZ, 0xfc, !PT ;  /* 0x0000006264377812 */ /* 0x000fc400078efcff */
[----:B------:R-:W-:Y:S02]  /*2fe0*/  PRMT R14, RZ, 0x7610, R14 ;  /* 0x00007610ff0e7816 */ /* 0x000fe4000000000e */
[----:B------:R-:W-:Y:S02]  /*2ff0*/  PRMT R3, RZ, 0x7610, R3 ;  /* 0x00007610ff037816 */ /* 0x000fe40000000003 */
[----:B------:R-:W-:Y:S02]  /*3000*/  PRMT R13, RZ, 0x7610, R13 ;  /* 0x00007610ff0d7816 */ /* 0x000fe4000000000d */
[----:B------:R-:W-:Y:S02]  /*3010*/  PRMT R12, RZ, 0x7610, R12 ;  /* 0x00007610ff0c7816 */ /* 0x000fe4000000000c */
[----:B------:R-:W-:Y:S02]  /*3020*/  PRMT R11, RZ, 0x7610, R11 ;  /* 0x00007610ff0b7816 */ /* 0x000fe4000000000b */
[----:B------:R-:W-:-:S02]  /*3030*/  PRMT R9, RZ, 0x7610, R9 ;  /* 0x00007610ff097816 */ /* 0x000fc40000000009 */
[----:B------:R-:W-:Y:S02]  /*3040*/  PRMT R8, RZ, 0x7610, R8 ;  /* 0x00007610ff087816 */ /* 0x000fe40000000008 */
[C---:B------:R-:W-:Y:S02]  /*3050*/  LOP3.LUT R60, R100.reuse, 0x14, RZ, 0xfc, !PT ;  /* 0x00000014643c7812 */ /* 0x040fe400078efcff */
[----:B------:R-:W-:Y:S02]  /*3060*/  PRMT R7, RZ, 0x7610, R7 ;  /* 0x00007610ff077816 */ /* 0x000fe40000000007 */
[----:B------:R-:W-:Y:S02]  /*3070*/  PRMT R6, RZ, 0x7610, R6 ;  /* 0x00007610ff067816 */ /* 0x000fe40000000006 */
[----:B------:R-:W-:Y:S02]  /*3080*/  LOP3.LUT R63, R100, 0x24, RZ, 0xfc, !PT ;  /* 0x00000024643f7812 */ /* 0x000fe400078efcff */
[----:B------:R-:W-:-:S02]  /*3090*/  PRMT R5, RZ, 0x7610, R5 ;  /* 0x00007610ff057816 */ /* 0x000fc40000000005 */
[C---:B------:R-:W-:Y:S02]  /*30a0*/  LOP3.LUT R67, R100.reuse, 0x2c, RZ, 0xfc, !PT ;  /* 0x0000002c64437812 */ /* 0x040fe400078efcff */
[----:B------:R-:W-:Y:S02]  /*30b0*/  PRMT R4, RZ, 0x7610, R4 ;  /* 0x00007610ff047816 */ /* 0x000fe40000000004 */
[----:B------:R-:W-:Y:S01]  /*30c0*/  PRMT R2, RZ, 0x7610, R2 ;  /* 0x00007610ff027816 */ /* 0x000fe20000000002 */
[----:B--2---:R1:W-:Y:S04]  /*30d0*/  STL [R1+0x60], R31 ;  /* 0x0000601f01007387 */ /* 0x0043e80000100800 */
[----:B----4-:R2:W-:Y:S01]  /*30e0*/  STL [R1+0x64], R33 ;  /* 0x0000642101007387 */ /* 0x0105e20000100800 */
[----:B-1----:R-:W-:-:S04]  /*30f0*/  LOP3.LUT R31, R100, 0x78, RZ, 0xfc, !PT ;  /* 0x00000078641f7812 */ /* 0x002fc800078efcff */
[----:B------:R-:W-:Y:S02]  /*3100*/  ISETP.LT.AND P2, PT, R31, UR22, P2 ;  /* 0x000000161f007c0c */ /* 0x000fe40009741270 */
[C---:B--2---:R-:W-:Y:S02]  /*3110*/  LOP3.LUT R33, R100.reuse, 0x2, RZ, 0xfc, !PT ;  /* 0x0000000264217812 */ /* 0x044fe400078efcff */
[----:B------:R-:W-:Y:S02]  /*3120*/  LOP3.LUT R31, R100, 0xa, RZ, 0xfc, !PT ;  /* 0x0000000a641f7812 */ /* 0x000fe400078efcff */
[----:B------:R-:W-:Y:S02]  /*3130*/  ISETP.LT.AND P3, PT, R33, UR22, P3 ;  /* 0x0000001621007c0c */ /* 0x000fe40009f61270 */
[----:B------:R-:W-:-:S05]  /*3140*/  ISETP.LT.AND P0, PT, R31, UR22, P0 ;  /* 0x000000161f007c0c */ /* 0x000fca0008701270 */
[----:B------:R-:W-:Y:S02]  /*3150*/  @P2 IMAD.MOV.U32 R30, RZ, RZ, R195 ;  /* 0x000000ffff1e2224 */ /* 0x000fe400078e00c3 */
[----:B------:R-:W-:Y:S01]  /*3160*/  @P2 IMAD.MOV.U32 R31, RZ, RZ, R194 ;  /* 0x000000ffff1f2224 */ /* 0x000fe200078e00c2 */
[----:B------:R-:W-:-:S03]  /*3170*/  LOP3.LUT R33, R100, 0x1a, RZ, 0xfc, !PT ;  /* 0x0000001a64217812 */ /* 0x000fc600078efcff */
[----:B------:R-:W2:Y:S01]  /*3180*/  @P3 LDG.E.U8 R26, desc[UR20][R28.64] ;  /* 0x000000141c1a3981 */ /* 0x000ea2000c1e1100 */
[----:B------:R-:W-:-:S03]  /*3190*/  PLOP3.LUT P3, PT, PT, PT, UP1, 0x80, 0x8 ;  /* 0x000000000008781c */ /* 0x000fc60003f6f018 */
[----:B------:R1:W3:Y:S01]  /*31a0*/  @P2 LDG.E.U8 R173, desc[UR20][R30.64] ;  /* 0x000000141ead2981 */ /* 0x0002e2000c1e1100 */
[----:B------:R-:W-:Y:S02]  /*31b0*/  PLOP3.LUT P2, PT, PT, PT, UP1, 0x80, 0x8 ;  /* 0x000000000008781c */ /* 0x000fe40003f4f018 */
[----:B------:R-:W-:Y:S02]  /*31c0*/  ISETP.LT.AND P3, PT, R33, UR22, P3 ;  /* 0x0000001621007c0c */ /* 0x000fe40009f61270 */
[----:B------:R-:W-:Y:S02]  /*31d0*/  ISETP.LT.AND P2, PT, R36, UR22, P2 ;  /* 0x0000001624007c0c */ /* 0x000fe40009741270 */
[----:B-1----:R-:W-:-:S04]  /*31e0*/  IADD3 R30, P4, PT, R32, R137, RZ ;  /* 0x00000089201e7210 */ /* 0x002fc80007f9e0ff */
[-C--:B------:R-:W-:Y:S02]  /*31f0*/  LEA.HI.X.SX32 R31, R32, R136.reuse, 0x1, P4 ;  /* 0x00000088201f7211 */ /* 0x080fe400020f0eff */
[-C--:B------:R-:W-:Y:S02]  /*3200*/  IADD3 R32, P4, PT, R34, R137.reuse, RZ ;  /* 0x0000008922207210 */ /* 0x080fe40007f9e0ff */
[----:B------:R-:W-:Y:S01]  /*3210*/  IADD3 R33, P5, PT, R35, R137, RZ ;  /* 0x0000008923217210 */ /* 0x000fe20007fbe0ff */
[----:B------:R-:W4:Y:S01]  /*3220*/  @P0 LDG.E.U8 R27, desc[UR20][R30.64] ;  /* 0x000000141e1b0981 */ /* 0x000f22000c1e1100 */
[----:B------:R-:W-:Y:S02]  /*3230*/  LOP3.LUT R36, R100, 0x22, RZ, 0xfc, !PT ;  /* 0x0000002264247812 */ /* 0x000fe400078efcff */
[----:B------:R-:W-:Y:S02]  /*3240*/  PLOP3.LUT P0, PT, PT, PT, UP1, 0x80, 0x8 ;  /* 0x000000000008781c */ /* 0x000fe40003f0f018 */
[----:B------:R-:W-:-:S02]  /*3250*/  LEA.HI.X.SX32 R34, R34, R136, 0x1, P4 ;  /* 0x0000008822227211 */ /* 0x000fc400020f0eff */
[----:B------:R-:W-:Y:S02]  /*3260*/  LEA.HI.X.SX32 R35, R35, R136, 0x1, P5 ;  /* 0x0000008823237211 */ /* 0x000fe400028f0eff */
[----:B------:R-:W-:Y:S01]  /*3270*/  ISETP.LT.AND P0, PT, R36, UR22, P0 ;  /* 0x0000001624007c0c */ /* 0x000fe20008701270 */
[----:B------:R-:W-:Y:S02]  /*3280*/  @P2 IMAD.MOV.U32 R36, RZ, RZ, R32 ;  /* 0x000000ffff242224 */ /* 0x000fe400078e0020 */
[----:B------:R-:W-:Y:S02]  /*3290*/  @P2 IMAD.MOV.U32 R37, RZ, RZ, R34 ;  /* 0x000000ffff252224 */ /* 0x000fe400078e0022 */
[----:B------:R-:W-:Y:S02]  /*32a0*/  @P3 IMAD.MOV.U32 R38, RZ, RZ, R33 ;  /* 0x000000ffff263224 */ /* 0x000fe400078e0021 */
[----:B------:R-:W-:Y:S01]  /*32b0*/  @P3 IMAD.MOV.U32 R39, RZ, RZ, R35 ;  /* 0x000000ffff273224 */ /* 0x000fe200078e0023 */
[----:B------:R1:W2:Y:S01]  /*32c0*/  @P2 LDG.E.U8 R23, desc[UR20][R36.64] ;  /* 0x0000001424172981 */ /* 0x0002a2000c1e1100 */
[----:B------:R-:W-:-:S03]  /*32d0*/  PLOP3.LUT P2, PT, PT, PT, UP1, 0x80, 0x8 ;  /* 0x000000000008781c */ /* 0x000fc60003f4f018 */
[----:B------:R0:W2:Y:S01]  /*32e0*/  @P3 LDG.E.U8 R25, desc[UR20][R38.64] ;  /* 0x0000001426193981 */ /* 0x0000a2000c1e1100 */
[----:B------:R-:W-:Y:S02]  /*32f0*/  PLOP3.LUT P3, PT, PT, PT, UP1, 0x80, 0x8 ;  /* 0x000000000008781c */ /* 0x000fe40003f6f018 */
[----:B------:R-:W-:Y:S02]  /*3300*/  ISETP.LT.AND P2, PT, R44, UR22, P2 ;  /* 0x000000162c007c0c */ /* 0x000fe40009741270 */
[CC--:B-1----:R-:W-:Y:S02]  /*3310*/  IADD3 R36, P4, PT, R42.reuse, R137.reuse, RZ ;  /* 0x000000892a247210 */ /* 0x0c2fe40007f9e0ff */
[----:B------:R-:W-:Y:S02]  /*3320*/  ISETP.LT.AND P3, PT, R43, UR22, P3 ;  /* 0x000000162b007c0c */ /* 0x000fe40009f61270 */
[----:B------:R-:W-:Y:S02]  /*3330*/  LEA.HI.X.SX32 R37, R42, R136, 0x1, P4 ;  /* 0x000000882a257211 */ /* 0x000fe400020f0eff */
[----:B0-----:R-:W-:-:S02]  /*3340*/  IADD3 R38, P4, PT, R40, R137, RZ ;  /* 0x0000008928267210 */ /* 0x001fc40007f9e0ff */
[C---:B------:R-:W-:Y:S01]  /*3350*/  IADD3 R39, P5, PT, R41.reuse, R137, RZ ;  /* 0x0000008929277210 */ /* 0x040fe20007fbe0ff */
[----:B------:R-:W2:Y:S01]  /*3360*/  @P0 LDG.E.U8 R22, desc[UR20][R36.64] ;  /* 0x0000001424160981 */ /* 0x000ea2000c1e1100 */
[----:B------:R-:W-:Y:S02]  /*3370*/  LOP3.LUT R42, R100, 0x3a, RZ, 0xfc, !PT ;  /* 0x0000003a642a7812 */ /* 0x000fe400078efcff */
[----:B------:R-:W-:Y:S02]  /*3380*/  PLOP3.LUT P0, PT, PT, PT, UP1, 0x80, 0x8 ;  /* 0x000000000008781c */ /* 0x000fe40003f0f018 */
[-C--:B------:R-:W-:Y:S02]  /*3390*/  LEA.HI.X.SX32 R40, R40, R136.reuse, 0x1, P4 ;  /* 0x0000008828287211 */ /* 0x080fe400020f0eff */
[----:B------:R-:W-:Y:S02]  /*33a0*/  LEA.HI.X.SX32 R41, R41, R136, 0x1, P5 ;  /* 0x0000008829297211 */ /* 0x000fe400028f0eff */
[----:B------:R-:W-:Y:S01]  /*33b0*/  ISETP.LT.AND P0, PT, R42, UR22, P0 ;  /* 0x000000162a007c0c */ /* 0x000fe20008701270 */
[----:B------:R-:W-:-:S02]  /*33c0*/  @P2 IMAD.MOV.U32 R42, RZ, RZ, R38 ;  /* 0x000000ffff2a2224 */ /* 0x000fc400078e0026 */
        /* <DEDUP_REMOVED lines=8> */
[CC--:B0-----:R-:W-:Y:S02]  /*3450*/  IADD3 R42, P4, PT, R48.reuse, R137.reuse, RZ ;  /* 0x00000089302a7210 */ /* 0x0c1fe40007f9e0ff */
[----:B------:R-:W-:Y:S02]  /*3460*/  ISETP.LT.AND P3, PT, R49, UR22, P3 ;  /* 0x0000001631007c0c */ /* 0x000fe40009f61270 */
[----:B------:R-:W-:Y:S02]  /*3470*/  LEA.HI.X.SX32 R43, R48, R136, 0x1, P4 ;  /* 0x00000088302b7211 */ /* 0x000fe400020f0eff */
[----:B-1----:R-:W-:-:S02]  /*3480*/  IADD3 R44, P4, PT, R46, R137, RZ ;  /* 0x000000892e2c7210 */ /* 0x002fc40007f9e0ff */
        /* <DEDUP_REMOVED lines=27> */
[----:B------:R-:W2:Y:S01]  /*3640*/  @P2 LDG.E.U8 R3, desc[UR20][R50.64] ;  /* 0x0000001432032981 */ /* 0x000ea2000c1e1100 */
[----:B------:R-:W-:Y:S01]  /*3650*/  @P3 IMAD.MOV.U32 R54, RZ, RZ, R168 ;  /* 0x000000ffff363224 */ /* 0x000fe200078e00a8 */
[----:B------:R-:W-:Y:S01]  /*3660*/  LOP3.LUT R57, R100, 0x72, RZ, 0xfc, !PT ;  /* 0x0000007264397812 */ /* 0x000fe200078efcff */
[----:B------:R-:W-:Y:S01]  /*3670*/  @P3 IMAD.MOV.U32 R55, RZ, RZ, R52 ;  /* 0x000000ffff373224 */ /* 0x000fe200078e0034 */
[----:B------:R-:W-:-:S02]  /*3680*/  PLOP3.LUT P2, PT, PT, PT, UP1, 0x80, 0x8 ;  /* 0x000000000008781c */ /* 0x000fc40003f4f018 */
[CC--:B------:R-:W-:Y:S02]  /*3690*/  IADD3 R177, P4, PT, R176.reuse, R137.reuse, RZ ;  /* 0x00000089b0b17210 */ /* 0x0c0fe40007f9e0ff */
[----:B------:R-:W-:Y:S01]  /*36a0*/  ISETP.LT.AND P2, PT, R57, UR22, P2 ;  /* 0x0000001639007c0c */ /* 0x000fe20009741270 */
[----:B------:R0:W2:Y:S01]  /*36b0*/  @P3 LDG.E.U8 R13, desc[UR20][R54.64] ;  /* 0x00000014360d3981 */ /* 0x0000a2000c1e1100 */
[----:B------:R-:W-:Y:S02]  /*36c0*/  LEA.HI.X.SX32 R176, R176, R136, 0x1, P4 ;  /* 0x00000088b0b07211 */ /* 0x000fe400020f0eff */
[----:B------:R-:W-:Y:S02]  /*36d0*/  LOP3.LUT R53, R100, 0x7a, RZ, 0xfc, !PT ;  /* 0x0000007a64357812 */ /* 0x000fe400078efcff */
[----:B------:R-:W-:Y:S02]  /*36e0*/  PLOP3.LUT P3, PT, PT, PT, UP1, 0x80, 0x8 ;  /* 0x000000000008781c */ /* 0x000fe40003f6f018 */
[----:B------:R-:W-:-:S02]  /*36f0*/  IADD3 R188, P4, PT, R185, R137, RZ ;  /* 0x00000089b9bc7210 */ /* 0x000fc40007f9e0ff */
[----:B------:R-:W-:Y:S01]  /*3700*/  ISETP.LT.AND P3, PT, R53, UR22, P3 ;  /* 0x0000001635007c0c */ /* 0x000fe20009f61270 */
[----:B0-----:R-:W-:Y:S01]  /*3710*/  @P0 IMAD.MOV.U32 R54, RZ, RZ, R177 ;  /* 0x000000ffff360224 */ /* 0x001fe200078e00b1 */
[-C--:B------:R-:W-:Y:S01]  /*3720*/  LEA.HI.X.SX32 R185, R185, R136.reuse, 0x1, P4 ;  /* 0x00000088b9b97211 */ /* 0x080fe200020f0eff */
[----:B------:R-:W-:Y:S01]  /*3730*/  @P0 IMAD.MOV.U32 R55, RZ, RZ, R176 ;  /* 0x000000ffff370224 */ /* 0x000fe200078e00b0 */
[C---:B------:R-:W-:Y:S02]  /*3740*/  IADD3 R57, P5, PT, R79.reuse, R137, RZ ;  /* 0x000000894f397210 */ /* 0x040fe40007fbe0ff */
[----:B------:R-:W-:Y:S02]  /*3750*/  LOP3.LUT R53, R100, 0x4, RZ, 0xfc, !PT ;  /* 0x0000000464357812 */ /* 0x000fe400078efcff */
[----:B------:R0:W2:Y:S01]  /*3760*/  @P0 LDG.E.U8 R12, desc[UR20][R54.64] ;  /* 0x00000014360c0981 */ /* 0x0000a2000c1e1100 */
[----:B------:R-:W-:Y:S02]  /*3770*/  PLOP3.LUT P0, PT, PT, PT, UP1, 0x80, 0x8 ;  /* 0x000000000008781c */ /* 0x000fe40003f0f018 */
[----:B------:R-:W-:-:S02]  /*3780*/  LEA.HI.X.SX32 R196, R79, R136, 0x1, P5 ;  /* 0x000000884fc47211 */ /* 0x000fc400028f0eff */
[----:B------:R-:W-:Y:S01]  /*3790*/  ISETP.LT.AND P0, PT, R53, UR22, P0 ;  /* 0x0000001635007c0c */ /* 0x000fe20008701270 */
[----:B0-----:R-:W-:Y:S02]  /*37a0*/  @P2 IMAD.MOV.U32 R54, RZ, RZ, R188 ;  /* 0x000000ffff362224 */ /* 0x001fe400078e00bc */
[----:B------:R-:W-:Y:S01]  /*37b0*/  @P2 IMAD.MOV.U32 R55, RZ, RZ, R185 ;  /* 0x000000ffff372224 */ /* 0x000fe200078e00b9 */
[----:B------:R-:W-:-:S04]  /*37c0*/  IADD3 R53, P4, PT, R56, R137, RZ ;  /* 0x0000008938357210 */ /* 0x000fc80007f9e0ff */
[----:B------:R0:W2:Y:S01]  /*37d0*/  @P2 LDG.E.U8 R11, desc[UR20][R54.64] ;  /* 0x00000014360b2981 */ /* 0x0000a2000c1e1100 */
[----:B------:R-:W-:-:S03]  /*37e0*/  PLOP3.LUT P2, PT, PT, PT, UP1, 0x80, 0x8 ;  /* 0x000000000008781c */ /* 0x000fc60003f4f018 */
[----:B------:R1:W-:Y:S01]  /*37f0*/  STL [R1+0x124], R57 ;  /* 0x0001243901007387 */ /* 0x0003e20000100800 */
[----:B0-----:R-:W-:Y:S02]  /*3800*/  @P3 IMAD.MOV.U32 R54, RZ, RZ, R57 ;  /* 0x000000ffff363224 */ /* 0x001fe400078e0039 */
[----:B------:R-:W-:Y:S01]  /*3810*/  @P3 IMAD.MOV.U32 R55, RZ, RZ, R196 ;  /* 0x000000ffff373224 */ /* 0x000fe200078e00c4 */
[----:B-1----:R-:W-:-:S04]  /*3820*/  LOP3.LUT R57, R100, 0xc, RZ, 0xfc, !PT ;  /* 0x0000000c64397812 */ /* 0x002fc800078efcff */
[----:B------:R0:W2:Y:S01]  /*3830*/  @P3 LDG.E.U8 R9, desc[UR20][R54.64] ;  /* 0x0000001436093981 */ /* 0x0000a2000c1e1100 */
[----:B------:R-:W-:Y:S02]  /*3840*/  ISETP.LT.AND P2, PT, R57, UR22, P2 ;  /* 0x0000001639007c0c */ /* 0x000fe40009741270 */
[----:B------:R-:W-:Y:S02]  /*3850*/  PLOP3.LUT P3, PT, PT, PT, UP1, 0x80, 0x8 ;  /* 0x000000000008781c */ /* 0x000fe40003f6f018 */
[----:B0-----:R-:W-:Y:S01]  /*3860*/  LEA.HI.X.SX32 R54, R56, R136, 0x1, P4 ;  /* 0x0000008838367211 */ /* 0x001fe200020f0eff */
[----:B------:R-:W-:Y:S01]  /*3870*/  @P0 IMAD.MOV.U32 R56, RZ, RZ, R53 ;  /* 0x000000ffff380224 */ /* 0x000fe200078e0035 */
[----:B------:R-:W-:-:S03]  /*3880*/  IADD3 R55, P4, PT, R59, R137, RZ ;  /* 0x000000893b377210 */ /* 0x000fc60007f9e0ff */
[----:B------:R-:W-:Y:S01]  /*3890*/  @P0 IMAD.MOV.U32 R57, RZ, RZ, R54 ;  /* 0x000000ffff390224 */ /* 0x000fe200078e0036 */
[----:B------:R-:W-:Y:S02]  /*38a0*/  ISETP.LT.AND P3, PT, R60, UR22, P3 ;  /* 0x000000163c007c0c */ /* 0x000fe40009f61270 */
[----:B------:R-:W-:Y:S02]  /*38b0*/  LOP3.LUT R60, R100, 0x1c, RZ, 0xfc, !PT ;  /* 0x0000001c643c7812 */ /* 0x000fe400078efcff */
[----:B------:R0:W2:Y:S01]  /*38c0*/  @P0 LDG.E.U8 R8, desc[UR20][R56.64] ;  /* 0x0000001438080981 */ /* 0x0000a2000c1e1100 */
[----:B------:R-:W-:-:S04]  /*38d0*/  PLOP3.LUT P0, PT, PT, PT, UP1, 0x80, 0x8 ;  /* 0x000000000008781c */ /* 0x000fc80003f0f018 */
[----:B------:R-:W-:Y:S02]  /*38e0*/  ISETP.LT.AND P0, PT, R60, UR22, P0 ;  /* 0x000000163c007c0c */ /* 0x000fe40008701270 */
[-C--:B0-----:R-:W-:Y:S02]  /*38f0*/  LEA.HI.X.SX32 R57, R59, R136.reuse, 0x1, P4 ;  /* 0x000000883b397211 */ /* 0x081fe400020f0eff */
[C---:B------:R-:W-:Y:S01]  /*3900*/  IADD3 R56, P5, PT, R58.reuse, R137, RZ ;  /* 0x000000893a387210 */ /* 0x040fe20007fbe0ff */
[----:B------:R-:W-:Y:S02]  /*3910*/  @P2 IMAD.MOV.U32 R60, RZ, RZ, R55 ;  /* 0x000000ffff3c2224 */ /* 0x000fe400078e0037 */
[----:B------:R-:W-:Y:S01]  /*3920*/  @P2 IMAD.MOV.U32 R61, RZ, RZ, R57 ;  /* 0x000000ffff3d2224 */ /* 0x000fe200078e0039 */
[----:B------:R-:W-:-:S04]  /*3930*/  LEA.HI.X.SX32 R58, R58, R136, 0x1, P5 ;  /* 0x000000883a3a7211 */ /* 0x000fc800028f0eff */
[----:B------:R0:W2:Y:S01]  /*3940*/  @P2 LDG.E.U8 R7, desc[UR20][R60.64] ;  /* 0x000000143c072981 */ /* 0x0000a2000c1e1100 */
[----:B------:R-:W-:Y:S02]  /*3950*/  IADD3 R59, P4, PT, R62, R137, RZ ;  /* 0x000000893e3b7210 */ /* 0x000fe40007f9e0ff */
[----:B------:R-:W-:Y:S01]  /*3960*/  PLOP3.LUT P2, PT, PT, PT, UP1, 0x80, 0x8 ;  /* 0x000000000008781c */ /* 0x000fe20003f4f018 */
[----:B0-----:R-:W-:Y:S02]  /*3970*/  @P3 IMAD.MOV.U32 R60, RZ, RZ, R56 ;  /* 0x000000ffff3c3224 */ /* 0x001fe400078e0038 */
[----:B------:R-:W-:Y:S01]  /*3980*/  @P3 IMAD.MOV.U32 R61, RZ, RZ, R58 ;  /* 0x000000ffff3d3224 */ /* 0x000fe200078e003a */
[----:B------:R-:W-:-:S04]  /*3990*/  ISETP.LT.AND P2, PT, R63, UR22, P2 ;  /* 0x000000163f007c0c */ /* 0x000fc80009741270 */
[----:B------:R0:W2:Y:S01]  /*39a0*/  @P3 LDG.E.U8 R6, desc[UR20][R60.64] ;  /* 0x000000143c063981 */ /* 0x0000a2000c1e1100 */
[----:B------:R-:W-:Y:S02]  /*39b0*/  PLOP3.LUT P3, PT, PT, PT, UP1, 0x80, 0x8 ;  /* 0x000000000008781c */ /* 0x000fe40003f6f018 */
[----:B0-----:R-:W-:Y:S01]  /*39c0*/  LEA.HI.X.SX32 R60, R62, R136, 0x1, P4 ;  /* 0x000000883e3c7211 */ /* 0x001fe200020f0eff */
[----:B------:R-:W-:Y:S01]  /*39d0*/  @P0 IMAD.MOV.U32 R62, RZ, RZ, R59 ;  /* 0x000000ffff3e0224 */ /* 0x000fe200078e003b */
[----:B------:R-:W-:-:S03]  /*39e0*/  IADD3 R61, P4, PT, R65, R137, RZ ;  /* 0x00000089413d7210 */ /* 0x000fc60007f9e0ff */
[----:B------:R-:W-:Y:S01]  /*39f0*/  @P0 IMAD.MOV.U32 R63, RZ, RZ, R60 ;  /* 0x000000ffff3f0224 */ /* 0x000fe200078e003c */
[----:B------:R-:W-:-:S04]  /*3a00*/  ISETP.LT.AND P3, PT, R67, UR22, P3 ;  /* 0x0000001643007c0c */ /* 0x000fc80009f61270 */
[----:B------:R0:W2:Y:S01]  /*3a10*/  @P0 LDG.E.U8 R5, desc[UR20][R62.64] ;  /* 0x000000143e050981 */ /* 0x0000a2000c1e1100 */
[----:B------:R-:W-:Y:S02]  /*3a20*/  LOP3.LUT R67, R100, 0x34, RZ, 0xfc, !PT ;  /* 0x0000003464437812 */ /* 0x000fe400078efcff */
[----:B------:R-:W-:Y:S01]  /*3a30*/  PLOP3.LUT P0, PT, PT, PT, UP1, 0x80, 0x8 ;  /* 0x000000000008781c */ /* 0x000fe20003f0f018 */
[----:B------:R-:W-:Y:S01]  /*3a40*/  @P2 IMAD.MOV.U32 R102, RZ, RZ, R61 ;  /* 0x000000ffff662224 */ /* 0x000fe200078e003d */
[----:B0-----:R-:W-:Y:S02]  /*3a50*/  LEA.HI.X.SX32 R63, R65, R136, 0x1, P4 ;  /* 0x00000088413f7211 */ /* 0x001fe400020f0eff */
[----:B------:R-:W-:-:S03]  /*3a60*/  IADD3 R62, P5, PT, R64, R137, RZ ;  /* 0x00000089403e7210 */ /* 0x000fc60007fbe0ff */
[----:B------:R-:W-:Y:S01]  /*3a70*/  @P2 IMAD.MOV.U32 R103, RZ, RZ, R63 ;  /* 0x000000ffff672224 */ /* 0x000fe200078e003f */
[----:B------:R-:W-:Y:S02]  /*3a80*/  LEA.HI.X.SX32 R64, R64, R136, 0x1, P5 ;  /* 0x0000008840407211 */ /* 0x000fe400028f0eff */
[----:B------:R-:W-:Y:S02]  /*3a90*/  ISETP.LT.AND P0, PT, R67, UR22, P0 ;  /* 0x0000001643007c0c */ /* 0x000fe40008701270 */
[----:B------:R0:W2:Y:S01]  /*3aa0*/  @P2 LDG.E.U8 R4, desc[UR20][R102.64] ;  /* 0x0000001466042981 */ /* 0x0000a2000c1e1100 */
[----:B------:R-:W-:Y:S02]  /*3ab0*/  IADD3 R65, P4, PT, R66, R137, RZ ;  /* 0x0000008942417210 */ /* 0x000fe40007f9e0ff */
[----:B------:R-:W-:Y:S02]  /*3ac0*/  LOP3.LUT R68, R100, 0x3c, RZ, 0xfc, !PT ;  /* 0x0000003c64447812 */ /* 0x000fe400078efcff */
[----:B------:R-:W-:Y:S01]  /*3ad0*/  PLOP3.LUT P2, PT, PT, PT, UP1, 0x80, 0x8 ;  /* 0x000000000008781c */ /* 0x000fe20003f4f018 */
[----:B0-----:R-:W-:-:S02]  /*3ae0*/  @P3 IMAD.MOV.U32 R102, RZ, RZ, R62 ;  /* 0x000000ffff663224 */ /* 0x001fc400078e003e */
[----:B------:R-:W-:Y:S01]  /*3af0*/  @P3 IMAD.MOV.U32 R103, RZ, RZ, R64 ;  /* 0x000000ffff673224 */ /* 0x000fe200078e0040 */
[----:B------:R-:W-:Y:S02]  /*3b00*/  LEA.HI.X.SX32 R66, R66, R136, 0x1, P4 ;  /* 0x0000008842427211 */ /* 0x000fe400020f0eff */
[----:B------:R-:W-:Y:S02]  /*3b10*/  LOP3.LUT R67, R100, 0x44, RZ, 0xfc, !PT ;  /* 0x0000004464437812 */ /* 0x000fe400078efcff */
[----:B------:R0:W2:Y:S01]  /*3b20*/  @P3 LDG.E.U8 R2, desc[UR20][R102.64] ;  /* 0x0000001466023981 */ /* 0x0000a2000c1e1100 */
[----:B------:R-:W-:Y:S02]  /*3b30*/  PLOP3.LUT P3, PT, PT, PT, UP1, 0x80, 0x8 ;  /* 0x000000000008781c */ /* 0x000fe40003f6f018 */
[----:B------:R-:W-:Y:S02]  /*3b40*/  ISETP.LT.AND P2, PT, R68, UR22, P2 ;  /* 0x0000001644007c0c */ /* 0x000fe40009741270 */
[----:B------:R-:W-:-:S02]  /*3b50*/  PRMT R252, RZ, 0x7610, R252 ;  /* 0x00007610fffc7816 */ /* 0x000fc400000000fc */
[----:B------:R-:W-:Y:S01]  /*3b60*/  ISETP.LT.AND P3, PT, R67, UR22, P3 ;  /* 0x0000001643007c0c */ /* 0x000fe20009f61270 */
[----:B0-----:R-:W-:Y:S02]  /*3b70*/  @P0 IMAD.MOV.U32 R102, RZ, RZ, R65 ;  /* 0x000000ffff660224 */ /* 0x001fe400078e0041 */
[----:B------:R-:W-:Y:S01]  /*3b80*/  @P0 IMAD.MOV.U32 R103, RZ, RZ, R66 ;  /* 0x000000ffff670224 */ /* 0x000fe200078e0042 */
[C---:B------:R-:W-:Y:S02]  /*3b90*/  IADD3 R67, P4, PT, R69.reuse, R137, RZ ;  /* 0x0000008945437210 */ /* 0x040fe40007f9e0ff */
[----:B------:R-:W-:Y:S02]  /*3ba0*/  LOP3.LUT R71, R100, 0x4c, RZ, 0xfc, !PT ;  /* 0x0000004c64477812 */ /* 0x000fe400078efcff */
[----:B------:R0:W2:Y:S01]  /*3bb0*/  @P0 LDG.E.U8 R252, desc[UR20][R102.64] ;  /* 0x0000001466fc0981 */ /* 0x0000a2000c1e1100 */
[----:B------:R-:W-:Y:S02]  /*3bc0*/  PLOP3.LUT P0, PT, PT, PT, UP1, 0x80, 0x8 ;  /* 0x000000000008781c */ /* 0x000fe40003f0f018 */
[----:B------:R-:W-:-:S02]  /*3bd0*/  LEA.HI.X.SX32 R69, R69, R136, 0x1, P4 ;  /* 0x0000008845457211 */ /* 0x000fc400020f0eff */
[CC--:B------:R-:W-:Y:S02]  /*3be0*/  IADD3 R68, P5, PT, R70.reuse, R137.reuse, RZ ;  /* 0x0000008946447210 */ /* 0x0c0fe40007fbe0ff */
[----:B------:R-:W-:Y:S02]  /*3bf0*/  PRMT R251, RZ, 0x7610, R251 ;  /* 0x00007610fffb7816 */ /* 0x000fe400000000fb */
[----:B------:R-:W-:Y:S01]  /*3c00*/  ISETP.LT.AND P0, PT, R71, UR22, P0 ;  /* 0x0000001647007c0c */ /* 0x000fe20008701270 */
[----:B0-----:R-:W-:Y:S01]  /*3c10*/  @P2 IMAD.MOV.U32 R102, RZ, RZ, R67 ;  /* 0x000000ffff662224 */ /* 0x001fe200078e0043 */
[----:B------:R-:W-:Y:S01]  /*3c20*/  LEA.HI.X.SX32 R70, R70, R136, 0x1, P5 ;  /* 0x0000008846467211 */ /* 0x000fe200028f0eff */
[----:B------:R-:W-:Y:S01]  /*3c30*/  @P2 IMAD.MOV.U32 R103, RZ, RZ, R69 ;  /* 0x000000ffff672224 */ /* 0x000fe200078e0045 */
[----:B------:R-:W-:Y:S02]  /*3c40*/  IADD3 R71, P4, PT, R72, R137, RZ ;  /* 0x0000008948477210 */ /* 0x000fe40007f9e0ff */
[----:B------:R-:W-:-:S02]  /*3c50*/  PRMT R250, RZ, 0x7610, R250 ;  /* 0x00007610fffa7816 */ /* 0x000fc400000000fa */
[----:B------:R0:W2:Y:S01]  /*3c60*/  @P2 LDG.E.U8 R251, desc[UR20][R102.64] ;  /* 0x0000001466fb2981 */ /* 0x0000a2000c1e1100 */
[----:B------:R-:W-:Y:S02]  /*3c70*/  LEA.HI.X.SX32 R72, R72, R136, 0x1, P4 ;  /* 0x0000008848487211 */ /* 0x000fe400020f0eff */
[----:B------:R-:W-:Y:S02]  /*3c80*/  LOP3.LUT R74, R100, 0x54, RZ, 0xfc, !PT ;  /* 0x00000054644a7812 */ /* 0x000fe400078efcff */
[----:B------:R-:W-:Y:S01]  /*3c90*/  PLOP3.LUT P2, PT, PT, PT, UP1, 0x80, 0x8 ;  /* 0x000000000008781c */ /* 0x000fe20003f4f018 */
[----:B0-----:R-:W-:Y:S02]  /*3ca0*/  @P3 IMAD.MOV.U32 R102, RZ, RZ, R68 ;  /* 0x000000ffff663224 */ /* 0x001fe400078e0044 */
[----:B------:R-:W-:Y:S01]  /*3cb0*/  @P3 IMAD.MOV.U32 R103, RZ, RZ, R70 ;  /* 0x000000ffff673224 */ /* 0x000fe200078e0046 */
[----:B------:R-:W-:-:S04]  /*3cc0*/  PRMT R249, RZ, 0x7610, R249 ;  /* 0x00007610fff97816 */ /* 0x000fc800000000f9 */
[----:B------:R0:W2:Y:S01]  /*3cd0*/  @P3 LDG.E.U8 R250, desc[UR20][R102.64] ;  /* 0x0000001466fa3981 */ /* 0x0000a2000c1e1100 */
[----:B------:R-:W-:Y:S02]  /*3ce0*/  LOP3.LUT R73, R100, 0x5c, RZ, 0xfc, !PT ;  /* 0x0000005c64497812 */ /* 0x000fe400078efcff */
[----:B------:R-:W-:Y:S02]  /*3cf0*/  PLOP3.LUT P3, PT, PT, PT, UP1, 0x80, 0x8 ;  /* 0x000000000008781c */ /* 0x000fe40003f6f018 */
[----:B------:R-:W-:Y:S01]  /*3d00*/  ISETP.LT.AND P2, PT, R74, UR22, P2 ;  /* 0x000000164a007c0c */ /* 0x000fe20009741270 */
[----:B0-----:R-:W-:Y:S02]  /*3d10*/  @P0 IMAD.MOV.U32 R102, RZ, RZ, R71 ;  /* 0x000000ffff660224 */ /* 0x001fe400078e0047 */
[----:B------:R-:W-:-:S05]  /*3d20*/  @P0 IMAD.MOV.U32 R103, RZ, RZ, R72 ;  /* 0x000000ffff670224 */ /* 0x000fca00078e0048 */
[----:B------:R0:W2:Y:S01]  /*3d30*/  @P0 LDG.E.U8 R249, desc[UR20][R102.64] ;  /* 0x0000001466f90981 */ /* 0x0000a2000c1e1100 */
[----:B------:R-:W-:Y:S02]  /*3d40*/  ISETP.LT.AND P0, PT, R73, UR22, P3 ;  /* 0x0000001649007c0c */ /* 0x000fe40009f01270 */
[CC--:B------:R-:W-:Y:S02]  /*3d50*/  IADD3 R73, P4, PT, R75.reuse, R137.reuse, RZ ;  /* 0x000000894b497210 */ /* 0x0c0fe40007f9e0ff */
[----:B------:R-:W-:Y:S02]  /*3d60*/  PLOP3.LUT P3, PT, PT, PT, UP1, 0x80, 0x8 ;  /* 0x000000000008781c */ /* 0x000fe40003f6f018 */
[----:B------:R-:W-:Y:S02]  /*3d70*/  LEA.HI.X.SX32 R75, R75, R136, 0x1, P4 ;  /* 0x000000884b4b7211 */ /* 0x000fe400020f0eff */
[----:B0-----:R-:W-:Y:S02]  /*3d80*/  LOP3.LUT R102, R100, 0x64, RZ, 0xfc, !PT ;  /* 0x0000006464667812 */ /* 0x001fe400078efcff */
[----:B------:R-:W-:Y:S01]  /*3d90*/  PRMT R248, RZ, 0x7610, R248 ;  /* 0x00007610fff87816 */ /* 0x000fe200000000f8 */
[----:B------:R-:W-:Y:S01]  /*3da0*/  @P2 IMAD.MOV.U32 R103, RZ, RZ, R75 ;  /* 0x000000ffff672224 */ /* 0x000fe200078e004b */
[----:B------:R-:W-:Y:S01]  /*3db0*/  ISETP.LT.AND P3, PT, R102, UR22, P3 ;  /* 0x0000001666007c0c */ /* 0x000fe20009f61270 */
[----:B------:R-:W-:Y:S01]  /*3dc0*/  @P2 IMAD.MOV.U32 R102, RZ, RZ, R73 ;  /* 0x000000ffff662224 */ /* 0x000fe200078e0049 */
[----:B------:R-:W-:-:S04]  /*3dd0*/  IADD3 R74, P5, PT, R76, R137, RZ ;  /* 0x000000894c4a7210 */ /* 0x000fc80007fbe0ff */
[-C--:B------:R-:W-:Y:S01]  /*3de0*/  LEA.HI.X.SX32 R76, R76, R136.reuse, 0x1, P5 ;  /* 0x000000884c4c7211 */ /* 0x080fe200028f0eff */
[----:B------:R0:W2:Y:S01]  /*3df0*/  @P2 LDG.E.U8 R248, desc[UR20][R102.64] ;  /* 0x0000001466f82981 */ /* 0x0000a2000c1e1100 */
[C---:B------:R-:W-:Y:S01]  /*3e00*/  IADD3 R170, P2, PT, R169.reuse, R137, RZ ;  /* 0x00000089a9aa7210 */ /* 0x040fe20007f5e0ff */
[C---:B------:R-:W-:Y:S01]  /*3e10*/  VIADD R206, R0.reuse, 0x33 ;  /* 0x0000003300ce7836 */ /* 0x040fe20000000000 */
[----:B------:R-:W-:Y:S01]  /*3e20*/  PRMT R247, RZ, 0x7610, R247 ;  /* 0x00007610fff77816 */ /* 0x000fe200000000f7 */
[C---:B------:R-:W-:Y:S01]  /*3e30*/  VIADD R204, R0.reuse, 0x35 ;  /* 0x0000003500cc7836 */ /* 0x040fe20000000000 */
[----:B------:R-:W-:Y:S01]  /*3e40*/  LEA.HI.X.SX32 R169, R169, R136, 0x1, P2 ;  /* 0x00000088a9a97211 */ /* 0x000fe200010f0eff */
[----:B------:R-:W-:Y:S02]  /*3e50*/  VIADD R182, R0, 0x34 ;  /* 0x0000003400b67836 */ /* 0x000fe40000000000 */
[----:B0-----:R-:W-:Y:S02]  /*3e60*/  @P0 IMAD.MOV.U32 R102, RZ, RZ, R74 ;  /* 0x000000ffff660224 */ /* 0x001fe400078e004a */
[----:B------:R-:W-:Y:S01]  /*3e70*/  @P0 IMAD.MOV.U32 R103, RZ, RZ, R76 ;  /* 0x000000ffff670224 */ /* 0x000fe200078e004c */
[----:B------:R-:W-:-:S02]  /*3e80*/  IABS R138, R206 ;  /* 0x000000ce008a7213 */ /* 0x000fc40000000000 */
[----:B------:R-:W-:Y:S02]  /*3e90*/  PRMT R246, RZ, 0x7610, R246 ;  /* 0x00007610fff67816 */ /* 0x000fe400000000f6 */
[----:B------:R0:W2:Y:S01]  /*3ea0*/  @P0 LDG.E.U8 R247, desc[UR20][R102.64] ;  /* 0x0000001466f70981 */ /* 0x0000a2000c1e1100 */
[----:B------:R-:W-:Y:S01]  /*3eb0*/  IABS R111, R204 ;  /* 0x000000cc006f7213 */ /* 0x000fe20000000000 */
[----:B------:R-:W-:Y:S01]  /*3ec0*/  VIADD R203, R0, 0x36 ;  /* 0x0000003600cb7836 */ /* 0x000fe20000000000 */
[----:B------:R-:W-:Y:S01]  /*3ed0*/  IABS R139, R182 ;  /* 0x000000b6008b7213 */ /* 0x000fe20000000000 */
[----:B------:R-:W-:-:S04]  /*3ee0*/  IMAD.HI.U32 R104, R87, R138, RZ ;  /* 0x0000008a57687227 */ /* 0x000fc800078e00ff */
[----:B0-----:R-:W-:Y:S02]  /*3ef0*/  @P3 IMAD.MOV.U32 R102, RZ, RZ, R170 ;  /* 0x000000ffff663224 */ /* 0x001fe400078e00aa */
[----:B------:R-:W-:Y:S02]  /*3f00*/  @P3 IMAD.MOV.U32 R103, RZ, RZ, R169 ;  /* 0x000000ffff673224 */ /* 0x000fe400078e00a9 */
[----:B------:R-:W-:-:S03]  /*3f10*/  VIADD R207, R0, 0x38 ;  /* 0x0000003800cf7836 */ /* 0x000fc60000000000 */
[----:B------:R0:W2:Y:S01]  /*3f20*/  @P3 LDG.E.U8 R246, desc[UR20][R102.64] ;  /* 0x0000001466f63981 */ /* 0x0000a2000c1e1100 */
[----:B------:R-:W-:Y:S01]  /*3f30*/  VIADD R205, R0, 0x37 ;  /* 0x0000003700cd7836 */ /* 0x000fe20000000000 */
[----:B------:R-:W-:Y:S02]  /*3f40*/  IABS R110, R203 ;  /* 0x000000cb006e7213 */ /* 0x000fe40000000000 */
[----:B------:R-:W-:Y:S01]  /*3f50*/  IABS R108, R207 ;  /* 0x000000cf006c7213 */ /* 0x000fe20000000000 */
[----:B0-----:R-:W-:-:S04]  /*3f60*/  IMAD.HI.U32 R103, R87, R111, RZ ;  /* 0x0000006f57677227 */ /* 0x001fc800078e00ff */
[----:B------:R-:W-:Y:S02]  /*3f70*/  IMAD.MOV R102, RZ, RZ, -R104 ;  /* 0x000000ffff667224 */ /* 0x000fe400078e0a68 */
[----:B------:R-:W-:Y:S01]  /*3f80*/  IMAD.HI.U32 R104, R87, R139, RZ ;  /* 0x0000008b57687227 */ /* 0x000fe200078e00ff */
[----:B------:R-:W-:-:S03]  /*3f90*/  IABS R109, R205 ;  /* 0x000000cd006d7213 */ /* 0x000fc60000000000 */
[----:B------:R-:W-:Y:S02]  /*3fa0*/  IMAD.MOV R103, RZ, RZ, -R103 ;  /* 0x000000ffff677224 */ /* 0x000fe400078e0a67 */
[----:B------:R-:W-:Y:S02]  /*3fb0*/  IMAD R138, R77, R102, R138 ;  /* 0x000000664d8a7224 */ /* 0x000fe400078e028a */
[----:B------:R-:W-:Y:S02]  /*3fc0*/  IMAD.MOV R104, RZ, RZ, -R104 ;  /* 0x000000ffff687224 */ /* 0x000fe400078e0a68 */
[----:B------:R-:W-:Y:S02]  /*3fd0*/  VIADD R208, R0, 0x39 ;  /* 0x0000003900d07836 */ /* 0x000fe40000000000 */
[----:B------:R-:W-:-:S04]  /*3fe0*/  IMAD.HI.U32 R102, R87, R110, RZ ;  /* 0x0000006e57667227 */ /* 0x000fc800078e00ff */
[----:B------:R-:W-:Y:S02]  /*3ff0*/  IMAD R111, R77, R103, R111 ;  /* 0x000000674d6f7224 */ /* 0x000fe400078e026f */
[----:B------:R-:W-:Y:S02]  /*4000*/  VIADD R212, R0, 0x3b ;  /* 0x0000003b00d47836 */ /* 0x000fe40000000000 */
[----:B------:R-:W-:Y:S01]  /*4010*/  IMAD.HI.U32 R103, R87, R108, RZ ;  /* 0x0000006c57677227 */ /* 0x000fe200078e00ff */
[----:B------:R-:W-:-:S03]  /*4020*/  IABS R107, R208 ;  /* 0x000000d0006b7213 */ /* 0x000fc60000000000 */
[----:B------:R-:W-:Y:S02]  /*4030*/  IMAD R139, R77, R104, R139 ;  /* 0x000000684d8b7224 */ /* 0x000fe400078e028b */
        /* <DEDUP_REMOVED lines=8> */
[----:B------:R-:W-:Y:S02]  /*40c0*/  VIADD R213, R0, 0x3a ;  /* 0x0000003a00d57836 */ /* 0x000fe40000000000 */
[----:B------:R-:W-:Y:S02]  /*40d0*/  IMAD R108, R77, R103, R108 ;  /* 0x000000674d6c7224 */ /* 0x000fe400078e026c */
[----:B------:R-:W-:Y:S01]  /*40e0*/  IMAD.HI.U32 R103, R87, R105, RZ ;  /* 0x0000006957677227 */ /* 0x000fe200078e00ff */
[----:B------:R-:W-:-:S03]  /*40f0*/  IABS R106, R213 ;  /* 0x000000d5006a7213 */ /* 0x000fc60000000000 */
[C---:B------:R-:W-:Y:S01]  /*4100*/  IMAD R109, R77.reuse, R104, R109 ;  /* 0x000000684d6d7224 */ /* 0x040fe200078e026d */
[----:B------:R-:W-:Y:S01]  /*4110*/  IABS R104, R215 ;  /* 0x000000d700687213 */ /* 0x000fe20000000000 */
[----:B------:R-:W-:Y:S02]  /*4120*/  IMAD.MOV R102, RZ, RZ, -R102 ;  /* 0x000000ffff667224 */ /* 0x000fe400078e0a66 */
[----:B------:R-:W-:Y:S02]  /*4130*/  IMAD.MOV R103, RZ, RZ, -R103 ;  /* 0x000000ffff677224 */ /* 0x000fe400078e0a67 */
[----:B------:R-:W-:Y:S02]  /*4140*/  VIADD R214, R0, 0x3d ;  /* 0x0000003d00d67836 */ /* 0x000fe40000000000 */
[----:B------:R-:W-:Y:S02]  /*4150*/  IMAD R107, R77, R102, R107 ;  /* 0x000000664d6b7224 */ /* 0x000fe400078e026b */
[----:B------:R-:W-:-:S04]  /*4160*/  IMAD.HI.U32 R102, R87, R104, RZ ;  /* 0x0000006857667227 */ /* 0x000fc800078e00ff */
[----:B------:R-:W-:-:S04]  /*4170*/  IMAD.HI.U32 R179, R87, R106, RZ ;  /* 0x0000006a57b37227 */ /* 0x000fc800078e00ff */
[----:B------:R-:W-:Y:S01]  /*4180*/  IMAD R105, R77, R103, R105 ;  /* 0x000000674d697224 */ /* 0x000fe200078e0269 */
[----:B------:R-:W-:Y:S01]  /*4190*/  IABS R103, R214 ;  /* 0x000000d600677213 */ /* 0x000fe20000000000 */
[----:B------:R-:W-:Y:S02]  /*41a0*/  IMAD.MOV R102, RZ, RZ, -R102 ;  /* 0x000000ffff667224 */ /* 0x000fe400078e0a66 */
[C---:B------:R-:W-:Y:S02]  /*41b0*/  VIADD R216, R0.reuse, 0x3e ;  /* 0x0000003e00d87836 */ /* 0x040fe40000000000 */
[----:B------:R-:W-:Y:S02]  /*41c0*/  IMAD.MOV R179, RZ, RZ, -R179 ;  /* 0x000000ffffb37224 */ /* 0x000fe400078e0ab3 */
[----:B------:R-:W-:Y:S02]  /*41d0*/  VIADD R193, R0, 0x3f ;  /* 0x0000003f00c17836 */ /* 0x000fe40000000000 */
[----:B------:R-:W-:-:S04]  /*41e0*/  IMAD.HI.U32 R181, R87, R103, RZ ;  /* 0x0000006757b57227 */ /* 0x000fc800078e00ff */
[C---:B------:R-:W-:Y:S01]  /*41f0*/  IMAD R104, R77.reuse, R102, R104 ;  /* 0x000000664d687224 */ /* 0x040fe200078e0268 */
[----:B------:R-:W-:Y:S01]  /*4200*/  IABS R102, R216 ;  /* 0x000000d800667213 */ /* 0x000fe20000000000 */
[----:B------:R-:W-:Y:S01]  /*4210*/  IMAD R106, R77, R179, R106 ;  /* 0x000000b34d6a7224 */ /* 0x000fe200078e026a */
[----:B------:R-:W-:Y:S01]  /*4220*/  IABS R179, R193 ;  /* 0x000000c100b37213 */ /* 0x000fe20000000000 */
[----:B------:R-:W-:Y:S02]  /*4230*/  IMAD.MOV R181, RZ, RZ, -R181 ;  /* 0x000000ffffb57224 */ /* 0x000fe400078e0ab5 */
[----:B------:R-:W-:Y:S01]  /*4240*/  IMAD.HI.U32 R180, R87, R102, RZ ;  /* 0x0000006657b47227 */ /* 0x000fe200078e00ff */
[----:B------:R-:W-:-:S03]  /*4250*/  PLOP3.LUT P0, PT, PT, PT, UP1, 0x80, 0x8 ;  /* 0x000000000008781c */ /* 0x000fc60003f0f018 */
[----:B------:R-:W-:Y:S01]  /*4260*/  IMAD R103, R77, R181, R103 ;  /* 0x000000b54d677224 */ /* 0x000fe200078e0267 */
[----:B------:R-:W-:Y:S01]  /*4270*/  LOP3.LUT R181, R100, 0x6c, RZ, 0xfc, !PT ;  /* 0x0000006c64b57812 */ /* 0x000fe200078efcff */
[----:B------:R-:W-:-:S03]  /*4280*/  IMAD.HI.U32 R87, R87, R179, RZ ;  /* 0x000000b357577227 */ /* 0x000fc600078e00ff */
[----:B------:R-:W-:Y:S01]  /*4290*/  ISETP.LT.AND P0, PT, R181, UR22, P0 ;  /* 0x00000016b5007c0c */ /* 0x000fe20008701270 */
[----:B------:R-:W-:-:S04]  /*42a0*/  IMAD.MOV R87, RZ, RZ, -R87 ;  /* 0x000000ffff577224 */ /* 0x000fc800078e0a57 */
[----:B------:R-:W-:Y:S01]  /*42b0*/  IMAD R87, R77, R87, R179 ;  /* 0x000000574d577224 */ /* 0x000fe200078e02b3 */
[----:B------:R-:W-:Y:S01]  /*42c0*/  IADD3 R179, P2, PT, R178, R137, RZ ;  /* 0x00000089b2b37210 */ /* 0x000fe20007f5e0ff */
[----:B------:R-:W-:-:S03]  /*42d0*/  IMAD.MOV R180, RZ, RZ, -R180 ;  /* 0x000000ffffb47224 */ /* 0x000fc600078e0ab4 */
[----:B------:R-:W-:Y:S01]  /*42e0*/  LEA.HI.X.SX32 R178, R178, R136, 0x1, P2 ;  /* 0x00000088b2b27211 */ /* 0x000fe200010f0eff */
[C---:B------:R-:W-:Y:S01]  /*42f0*/  IMAD R102, R77.reuse, R180, R102 ;  /* 0x000000b44d667224 */ /* 0x040fe200078e0266 */
[----:B------:R-:W-:Y:S01]  /*4300*/  PRMT R232, RZ, 0x7610, R232 ;  /* 0x00007610ffe87816 */ /* 0x000fe200000000e8 */
[----:B------:R-:W-:Y:S02]  /*4310*/  @P0 IMAD.MOV.U32 R180, RZ, RZ, R179 ;  /* 0x000000ffffb40224 */ /* 0x000fe400078e00b3 */
[----:B------:R-:W-:Y:S01]  /*4320*/  @P0 IMAD.MOV.U32 R181, RZ, RZ, R178 ;  /* 0x000000ffffb50224 */ /* 0x000fe200078e00b2 */
[C---:B------:R-:W-:Y:S02]  /*4330*/  ISETP.GT.U32.AND P5, PT, R77.reuse, R114, PT ;  /* 0x000000724d00720c */ /* 0x040fe40003fa4070 */
[C---:B------:R-:W-:Y:S02]  /*4340*/  ISETP.GT.U32.AND P4, PT, R77.reuse, R115, PT ;  /* 0x000000734d00720c */ /* 0x040fe40003f84070 */
[----:B------:R0:W2:Y:S01]  /*4350*/  @P0 LDG.E.U8 R232, desc[UR20][R180.64] ;  /* 0x00000014b4e80981 */ /* 0x0000a2000c1e1100 */
[----:B------:R-:W-:-:S02]  /*4360*/  ISETP.GT.U32.AND P0, PT, R77, R117, PT ;  /* 0x000000754d00720c */ /* 0x000fc40003f04070 */
[C---:B------:R-:W-:Y:S02]  /*4370*/  ISETP.GT.U32.AND P3, PT, R77.reuse, R112, PT ;  /* 0x000000704d00720c */ /* 0x040fe40003f64070 */
[----:B------:R-:W-:-:S04]  /*4380*/  ISETP.GT.U32.AND P2, PT, R77, R116, PT ;  /* 0x000000744d00720c */ /* 0x000fc80003f44070 */
[--C-:B------:R-:W-:Y:S01]  /*4390*/  @!P5 IMAD.IADD R114, R114, 0x1, -R77.reuse ;  /* 0x000000017272d824 */ /* 0x100fe200078e0a4d */
[----:B------:R-:W-:Y:S01]  /*43a0*/  ISETP.GT.U32.AND P5, PT, R77, R119, PT ;  /* 0x000000774d00720c */ /* 0x000fe20003fa4070 */
[--C-:B------:R-:W-:Y:S01]  /*43b0*/  @!P4 IMAD.IADD R115, R115, 0x1, -R77.reuse ;  /* 0x000000017373c824 */ /* 0x100fe200078e0a4d */
[----:B------:R-:W-:Y:S02]  /*43c0*/  ISETP.GT.U32.AND P4, PT, R77, R120, PT ;  /* 0x000000784d00720c */ /* 0x000fe40003f84070 */
[--C-:B------:R-:W-:Y:S01]  /*43d0*/  @!P0 IMAD.IADD R117, R117, 0x1, -R77.reuse ;  /* 0x0000000175758824 */ /* 0x100fe200078e0a4d */
[C---:B------:R-:W-:Y:S01]  /*43e0*/  ISETP.GT.U32.AND P0, PT, R77.reuse, R122, PT ;  /* 0x0000007a4d00720c */ /* 0x040fe20003f04070 */
[--C-:B------:R-:W-:Y:S01]  /*43f0*/  @!P3 IMAD.IADD R112, R112, 0x1, -R77.reuse ;  /* 0x000000017070b824 */ /* 0x100fe200078e0a4d */
[C---:B------:R-:W-:Y:S01]  /*4400*/  ISETP.GT.U32.AND P3, PT, R77.reuse, R118, PT ;  /* 0x000000764d00720c */ /* 0x040fe20003f64070 */
[----:B------:R-:W-:Y:S01]  /*4410*/  @!P2 IMAD.IADD R116, R116, 0x1, -R77 ;  /* 0x000000017474a824 */ /* 0x000fe200078e0a4d */
[----:B------:R-:W-:-:S04]  /*4420*/  ISETP.GT.U32.AND P2, PT, R77, R121, PT ;  /* 0x000000794d00720c */ /* 0x000fc80003f44070 */
[--C-:B------:R-:W-:Y:S01]  /*4430*/  @!P5 IMAD.IADD R119, R119, 0x1, -R77.reuse ;  /* 0x000000017777d824 */ /* 0x100fe200078e0a4d */
[C---:B------:R-:W-:Y:S01]  /*4440*/  ISETP.GT.U32.AND P5, PT, R77.reuse, R124, PT ;  /* 0x0000007c4d00720c */ /* 0x040fe20003fa4070 */
[--C-:B------:R-:W-:Y:S01]  /*4450*/  @!P4 IMAD.IADD R120, R120, 0x1, -R77.reuse ;  /* 0x000000017878c824 */ /* 0x100fe200078e0a4d */
[C---:B------:R-:W-:Y:S02]  /*4460*/  ISETP.GT.U32.AND P4, PT, R77.reuse, R125, PT ;  /* 0x0000007d4d00720c */ /* 0x040fe40003f84070 */
[--C-:B------:R-:W-:Y:S01]  /*4470*/  @!P0 IMAD.IADD R122, R122, 0x1, -R77.reuse ;  /* 0x000000017a7a8824 */ /* 0x100fe200078e0a4d */
[C---:B------:R-:W-:Y:S01]  /*4480*/  ISETP.GT.U32.AND P0, PT, R77.reuse, R127, PT ;  /* 0x0000007f4d00720c */ /* 0x040fe20003f04070 */
[--C-:B------:R-:W-:Y:S01]  /*4490*/  @!P3 IMAD.IADD R118, R118, 0x1, -R77.reuse ;  /* 0x000000017676b824 */ /* 0x100fe200078e0a4d */
[----:B------:R-:W-:Y:S01]  /*44a0*/  ISETP.GT.U32.AND P3, PT, R77, R123, PT ;  /* 0x0000007b4d00720c */ /* 0x000fe20003f64070 */
[----:B------:R-:W-:Y:S01]  /*44b0*/  @!P2 IMAD.IADD R121, R121, 0x1, -R77 ;  /* 0x000000017979a824 */ /* 0x000fe200078e0a4d */
[----:B------:R-:W-:-:S04]  /*44c0*/  ISETP.GT.U32.AND P2, PT, R77, R126, PT ;  /* 0x0000007e4d00720c */ /* 0x000fc80003f44070 */
[--C-:B------:R-:W-:Y:S01]  /*44d0*/  @!P5 IMAD.IADD R124, R124, 0x1, -R77.reuse ;  /* 0x000000017c7cd824 */ /* 0x100fe200078e0a4d */
[----:B------:R-:W-:Y:S01]  /*44e0*/  ISETP.GT.U32.AND P5, PT, R77, R129, PT ;  /* 0x000000814d00720c */ /* 0x000fe20003fa4070 */
[--C-:B------:R-:W-:Y:S01]  /*44f0*/  @!P4 IMAD.IADD R125, R125, 0x1, -R77.reuse ;  /* 0x000000017d7dc824 */ /* 0x100fe200078e0a4d */
[----:B------:R-:W-:Y:S02]  /*4500*/  ISETP.GT.U32.AND P4, PT, R77, R130, PT ;  /* 0x000000824d00720c */ /* 0x000fe40003f84070 */
[--C-:B------:R-:W-:Y:S01]  /*4510*/  @!P0 IMAD.IADD R127, R127, 0x1, -R77.reuse ;  /* 0x000000017f7f8824 */ /* 0x100fe200078e0a4d */
[----:B------:R-:W-:Y:S01]  /*4520*/  ISETP.GT.U32.AND P0, PT, R77, R132, PT ;  /* 0x000000844d00720c */ /* 0x000fe20003f04070 */
        /* <DEDUP_REMOVED lines=17> */
[C---:B------:R-:W-:Y:S02]  /*4640*/  ISETP.GT.U32.AND P4, PT, R77.reuse, R92, PT ;  /* 0x0000005c4d00720c */ /* 0x040fe40003f84070 */
[--C-:B------:R-:W-:Y:S01]  /*4650*/  @!P0 IMAD.IADD R90, R90, 0x1, -R77.reuse ;  /* 0x000000015a5a8824 */ /* 0x100fe200078e0a4d */
[----:B------:R-:W-:Y:S01]  /*4660*/  ISETP.GT.U32.AND P0, PT, R77, R91, PT ;  /* 0x0000005b4d00720c */ /* 0x000fe20003f04070 */
[--C-:B------:R-:W-:Y:S01]  /*4670*/  @!P3 IMAD.IADD R133, R133, 0x1, -R77.reuse ;  /* 0x000000018585b824 */ /* 0x100fe200078e0a4d */
[----:B------:R-:W-:Y:S01]  /*4680*/  ISETP.GT.U32.AND P3, PT, R77, R155, PT ;  /* 0x0000009b4d00720c */ /* 0x000fe20003f64070 */
[----:B------:R-:W-:Y:S01]  /*4690*/  @!P2 IMAD.IADD R89, R89, 0x1, -R77 ;  /* 0x000000015959a824 */ /* 0x000fe200078e0a4d */
[----:B------:R-:W-:-:S04]  /*46a0*/  ISETP.GT.U32.AND P2, PT, R77, R153, PT ;  /* 0x000000994d00720c */ /* 0x000fc80003f44070 */
[--C-:B------:R-:W-:Y:S01]  /*46b0*/  @!P5 IMAD.IADD R156, R156, 0x1, -R77.reuse ;  /* 0x000000019c9cd824 */ /* 0x100fe200078e0a4d */
[C---:B------:R-:W-:Y:S01]  /*46c0*/  ISETP.GT.U32.AND P5, PT, R77.reuse, R152, PT ;  /* 0x000000984d00720c */ /* 0x040fe20003fa4070 */
[--C-:B------:R-:W-:Y:S01]  /*46d0*/  @!P4 IMAD.IADD R92, R92, 0x1, -R77.reuse ;  /* 0x000000015c5cc824 */ /* 0x100fe200078e0a4d */
[----:B------:R-:W-:Y:S02]  /*46e0*/  ISETP.GT.U32.AND P4, PT, R77, R151, PT ;  /* 0x000000974d00720c */ /* 0x000fe40003f84070 */
[--C-:B------:R-:W-:Y:S01]  /*46f0*/  @!P0 IMAD.IADD R91, R91, 0x1, -R77.reuse ;  /* 0x000000015b5b8824 */ /* 0x100fe200078e0a4d */
[----:B------:R-:W-:Y:S01]  /*4700*/  ISETP.GT.U32.AND P0, PT, R77, R93, PT ;  /* 0x0000005d4d00720c */ /* 0x000fe20003f04070 */
        /* <DEDUP_REMOVED lines=17> */
[----:B------:R-:W-:Y:S02]  /*4820*/  ISETP.GT.U32.AND P4, PT, R77, R148, PT ;  /* 0x000000944d00720c */ /* 0x000fe40003f84070 */
[--C-:B------:R-:W-:Y:S01]  /*4830*/  @!P0 IMAD.IADD R97, R97, 0x1, -R77.reuse ;  /* 0x0000000161618824 */ /* 0x100fe200078e0a4d */
[C---:B------:R-:W-:Y:S01]  /*4840*/  ISETP.GT.U32.AND P0, PT, R77.reuse, R99, PT ;  /* 0x000000634d00720c */ /* 0x040fe20003f04070 */
        /* <DEDUP_REMOVED lines=19> */
[----:B------:R-:W-:Y:S01]  /*4980*/  ISETP.GT.U32.AND P0, PT, R77, R110, PT ;  /* 0x0000006e4d00720c */ /* 0x000fe20003f04070 */
[--C-:B------:R-:W-:Y:S01]  /*4990*/  @!P3 IMAD.IADD R145, R145, 0x1, -R77.reuse ;  /* 0x000000019191b824 */ /* 0x100fe200078e0a4d */
[C---:B------:R-:W-:Y:S02]  /*49a0*/  ISETP.GT.U32.AND P3, PT, R77.reuse, R143, PT ;  /* 0x0000008f4d00720c */ /* 0x040fe40003f64070 */
[----:B------:R-:W-:Y:S01]  /*49b0*/  ISETP.GT.U32.AND P6, PT, R77, R87, PT ;  /* 0x000000574d00720c */ /* 0x000fe20003fc4070 */
[----:B------:R-:W-:-:S03]  /*49c0*/  @!P2 IMAD.IADD R141, R141, 0x1, -R77 ;  /* 0x000000018d8da824 */ /* 0x000fc600078e0a4d */
[--C-:B------:R-:W-:Y:S01]  /*49d0*/  @!P5 IMAD.IADD R138, R138, 0x1, -R77.reuse ;  /* 0x000000018a8ad824 */ /* 0x100fe200078e0a4d */
[----:B------:R-:W-:Y:S01]  /*49e0*/  ISETP.GT.U32.AND P5, PT, R77, R108, PT ;  /* 0x0000006c4d00720c */ /* 0x000fe20003fa4070 */
[--C-:B------:R-:W-:Y:S01]  /*49f0*/  @!P4 IMAD.IADD R139, R139, 0x1, -R77.reuse ;  /* 0x000000018b8bc824 */ /* 0x100fe200078e0a4d */
[C---:B------:R-:W-:Y:S02]  /*4a00*/  ISETP.GT.U32.AND P4, PT, R77.reuse, R107, PT ;  /* 0x0000006b4d00720c */ /* 0x040fe40003f84070 */
[--C-:B------:R-:W-:Y:S01]  /*4a10*/  @!P0 IMAD.IADD R110, R110, 0x1, -R77.reuse ;  /* 0x000000016e6e8824 */ /* 0x100fe200078e0a4d */
[C---:B------:R-:W-:Y:S02]  /*4a20*/  ISETP.GT.U32.AND P0, PT, R77.reuse, R105, PT ;  /* 0x000000694d00720c */ /* 0x040fe40003f04070 */
[----:B------:R-:W-:Y:S01]  /*4a30*/  ISETP.GT.U32.AND P2, PT, R77, R111, PT ;  /* 0x0000006f4d00720c */ /* 0x000fe20003f44070 */
[--C-:B------:R-:W-:Y:S01]  /*4a40*/  @!P3 IMAD.IADD R143, R143, 0x1, -R77.reuse ;  /* 0x000000018f8fb824 */ /* 0x100fe200078e0a4d */
[----:B------:R-:W-:Y:S01]  /*4a50*/  ISETP.GT.U32.AND P3, PT, R77, R109, PT ;  /* 0x0000006d4d00720c */ /* 0x000fe20003f64070 */
[----:B------:R-:W-:-:S03]  /*4a60*/  @!P6 IMAD.IADD R87, R87, 0x1, -R77 ;  /* 0x000000015757e824 */ /* 0x000fc600078e0a4d */
[--C-:B------:R-:W-:Y:S01]  /*4a70*/  @!P5 IMAD.IADD R108, R108, 0x1, -R77.reuse ;  /* 0x000000016c6cd824 */ /* 0x100fe200078e0a4d */
[----:B------:R-:W-:Y:S01]  /*4a80*/  ISETP.GT.U32.AND P5, PT, R77, R103, PT ;  /* 0x000000674d00720c */ /* 0x000fe20003fa4070 */
        /* <DEDUP_REMOVED lines=25> */
[C---:B------:R-:W-:Y:S01]  /*4c20*/  ISETP.GT.U32.AND P2, PT, R77.reuse, R117, PT ;  /* 0x000000754d00720c */ /* 0x040fe20003f44070 */
        /* <DEDUP_REMOVED lines=105> */
[----:B------:R-:W-:Y:S02]  /*52c0*/  ISETP.GE.AND P4, PT, R83, RZ, PT ;  /* 0x000000ff5300720c */ /* 0x000fe40003f86270 */
[--C-:B------:R-:W-:Y:S01]  /*52d0*/  @!P0 IMAD.IADD R104, R104, 0x1, -R77.reuse ;  /* 0x0000000168688824 */ /* 0x100fe200078e0a4d */
[----:B------:R-:W-:Y:S01]  /*52e0*/  PLOP3.LUT P0, PT, PT, PT, UP1, 0x80, 0x8 ;  /* 0x000000000008781c */ /* 0x000fe20003f0f018 */
[--C-:B------:R-:W-:Y:S01]  /*52f0*/  @!P2 IMAD.IADD R110, R110, 0x1, -R77.reuse ;  /* 0x000000016e6ea824 */ /* 0x100fe200078e0a4d */
[----:B------:R-:W-:Y:S02]  /*5300*/  LOP3.LUT R83, R100, 0x74, RZ, 0xfc, !PT ;  /* 0x0000007464537812 */ /* 0x000fe400078efcff */
[----:B------:R-:W-:Y:S01]  /*5310*/  ISETP.GT.U32.AND P2, PT, R77, R105, PT ;  /* 0x000000694d00720c */ /* 0x000fe20003f44070 */
[----:B------:R-:W-:Y:S01]  /*5320*/  @!P3 IMAD.IADD R108, R108, 0x1, -R77 ;  /* 0x000000016c6cb824 */ /* 0x000fe200078e0a4d */
[----:B------:R-:W-:-:S02]  /*5330*/  ISETP.LT.AND P0, PT, R83, UR22, P0 ;  /* 0x0000001653007c0c */ /* 0x000fc40008701270 */
[----:B------:R-:W-:Y:S01]  /*5340*/  ISETP.GE.AND P3, PT, R85, RZ, PT ;  /* 0x000000ff5500720c */ /* 0x000fe20003f66270 */
[----:B------:R-:W-:Y:S01]  /*5350*/  IMAD.MOV.U32 R85, RZ, RZ, R190 ;  /* 0x000000ffff557224 */ /* 0x000fe200078e00be */
[----:B------:R-:W-:Y:S01]  /*5360*/  IADD3 R190, P6, PT, R189, R137, RZ ;  /* 0x00000089bdbe7210 */ /* 0x000fe20007fde0ff */
[----:B------:R-:W-:Y:S01]  /*5370*/  @!P5 IMAD.IADD R103, R103, 0x1, -R77 ;  /* 0x000000016767d824 */ /* 0x000fe200078e0a4d */
[----:B------:R-:W-:Y:S01]  /*5380*/  ISETP.GT.U32.AND P5, PT, R77, R102, PT ;  /* 0x000000664d00720c */ /* 0x000fe20003fa4070 */
[----:B0-----:R-:W-:Y:S01]  /*5390*/  IMAD.MOV.U32 R181, RZ, RZ, R241 ;  /* 0x000000ffffb57224 */ /* 0x001fe200078e00f1 */
[----:B------:R-:W-:Y:S01]  /*53a0*/  LEA.HI.X.SX32 R189, R189, R136, 0x1, P6 ;  /* 0x00000088bdbd7211 */ /* 0x000fe200030f0eff */
[----:B------:R-:W-:Y:S01]  /*53b0*/  IMAD.MOV.U32 R180, RZ, RZ, R240 ;  /* 0x000000ffffb47224 */ /* 0x000fe200078e00f0 */
[----:B------:R-:W-:Y:S01]  /*53c0*/  PRMT R228, RZ, 0x7610, R228 ;  /* 0x00007610ffe47816 */ /* 0x000fe200000000e4 */
[----:B------:R-:W-:Y:S01]  /*53d0*/  @!P2 IMAD.IADD R105, R105, 0x1, -R77 ;  /* 0x000000016969a824 */ /* 0x000fe200078e0a4d */
[----:B------:R-:W-:Y:S01]  /*53e0*/  ISETP.GE.AND P2, PT, R81, RZ, PT ;  /* 0x000000ff5100720c */ /* 0x000fe20003f46270 */
[----:B------:R-:W-:Y:S01]  /*53f0*/  IMAD.MOV.U32 R81, RZ, RZ, R180 ;  /* 0x000000ffff517224 */ /* 0x000fe200078e00b4 */
[----:B------:R-:W2:Y:S01]  /*5400*/  LDL.LU R241, [R1+0x1c0] ;  /* 0x0001c00001f17983 */ /* 0x000ea20000300800 */
[----:B------:R-:W-:-:S02]  /*5410*/  IMAD.MOV.U32 R83, RZ, RZ, R181 ;  /* 0x000000ffff537224 */ /* 0x000fc400078e00b5 */
[----:B------:R-:W-:Y:S01]  /*5420*/  @P0 IMAD.MOV.U32 R180, RZ, RZ, R190 ;  /* 0x000000ffffb40224 */ /* 0x000fe200078e00be */
[----:B------:R-:W2:Y:S01]  /*5430*/  LDL.LU R240, [R1+0x1bc] ;  /* 0x0001bc0001f07983 */ /* 0x000ea20000300800 */
[----:B------:R-:W-:Y:S01]  /*5440*/  @P0 IMAD.MOV.U32 R181, RZ, RZ, R189 ;  /* 0x000000ffffb50224 */ /* 0x000fe200078e00bd */
[----:B------:R-:W-:Y:S01]  /*5450*/  ISETP.GE.AND P6, PT, R0, RZ, PT ;  /* 0x000000ff0000720c */ /* 0x000fe20003fc6270 */
[----:B------:R-:W-:-:S03]  /*5460*/  @!P5 IMAD.IADD R102, R102, 0x1, -R77 ;  /* 0x000000016666d824 */ /* 0x000fc600078e0a4d */
[----:B------:R0:W2:Y:S01]  /*5470*/  @P0 LDG.E.U8 R228, desc[UR20][R180.64] ;  /* 0x00000014b4e40981 */ /* 0x0000a2000c1e1100 */
[----:B------:R-:W-:Y:S01]  /*5480*/  ISETP.GE.AND P5, PT, R193, RZ, PT ;  /* 0x000000ffc100720c */ /* 0x000fe20003fa6270 */
[----:B------:R-:W-:Y:S01]  /*5490*/  IMAD.U32 R77, RZ, RZ, UR12 ;  /* 0x0000000cff4d7e24 */ /* 0x000fe2000f8e00ff */
[----:B------:R-:W-:Y:S01]  /*54a0*/  PLOP3.LUT P0, PT, PT, PT, UP1, 0x80, 0x8 ;  /* 0x000000000008781c */ /* 0x000fe20003f0f018 */
[----:B0-----:R-:W-:Y:S02]  /*54b0*/  IMAD.MOV.U32 R180, RZ, RZ, R242 ;  /* 0x000000ffffb47224 */ /* 0x001fe400078e00f2 */
[----:B------:R-:W-:Y:S01]  /*54c0*/  IMAD R79, R77, 0x2, R79 ;  /* 0x000000024d4f7824 */ /* 0x000fe200078e024f */
[----:B------:R-:W-:Y:S01]  /*54d0*/  PRMT R223, RZ, 0x7610, R223 ;  /* 0x00007610ffdf7816 */ /* 0x000fe200000000df */
[----:B------:R-:W-:Y:S01]  /*54e0*/  IMAD.MOV.U32 R193, RZ, RZ, R180 ;  /* 0x000000ffffc17224 */ /* 0x000fe200078e00b4 */
[----:B------:R-:W-:Y:S01]  /*54f0*/  LOP3.LUT R180, R100, 0x7c, RZ, 0xfc, !PT ;  /* 0x0000007c64b47812 */ /* 0x000fe200078efcff */
[----:B------:R-:W-:Y:S01]  /*5500*/  IMAD.MOV.U32 R181, RZ, RZ, R243 ;  /* 0x000000ffffb57224 */ /* 0x000fe200078e00f3 */
[----:B------:R-:W2:Y:S02]  /*5510*/  LDL.LU R242, [R1+0x1b8] ;  /* 0x0001b80001f27983 */ /* 0x000ea40000300800 */
[----:B------:R-:W-:Y:S01]  /*5520*/  ISETP.LT.AND P0, PT, R180, UR22, P0 ;  /* 0x00000016b4007c0c */ /* 0x000fe20008701270 */
[----:B------:R-:W-:Y:S01]  /*5530*/  @!P6 IMAD.MOV R112, RZ, RZ, -R112 ;  /* 0x000000ffff70e224 */ /* 0x000fe200078e0a70 */
[C---:B------:R-:W-:Y:S01]  /*5540*/  IADD3 R180, P6, PT, R79.reuse, R137, RZ ;  /* 0x000000894fb47210 */ /* 0x040fe20007fde0ff */
[----:B------:R-:W-:Y:S01]  /*5550*/  IMAD.MOV.U32 R77, RZ, RZ, R181 ;  /* 0x000000ffff4d7224 */ /* 0x000fe200078e00b5 */
[----:B------:R-:W2:Y:S02]  /*5560*/  LDL.LU R243, [R1+0x1b4] ;  /* 0x0001b40001f37983 */ /* 0x000ea40000300800 */
[----:B------:R-:W-:-:S02]  /*5570*/  LEA.HI.X.SX32 R181, R79, R136, 0x1, P6 ;  /* 0x000000884fb57211 */ /* 0x000fc400030f0eff */
[----:B------:R-:W-:Y:S01]  /*5580*/  ISETP.GE.AND P6, PT, R113, RZ, PT ;  /* 0x000000ff7100720c */ /* 0x000fe20003fc6270 */
[----:B------:R-:W-:Y:S02]  /*5590*/  IMAD.MOV.U32 R113, RZ, RZ, R244 ;  /* 0x000000ffff717224 */ /* 0x000fe400078e00f4 */
[----:B------:R-:W-:Y:S02]  /*55a0*/  IMAD.MOV.U32 R79, RZ, RZ, R245 ;  /* 0x000000ffff4f7224 */ /* 0x000fe400078e00f5 */
[----:B------:R-:W2:Y:S04]  /*55b0*/  LDL.LU R245, [R1+0x1b0] ;  /* 0x0001b00001f57983 */ /* 0x000ea80000300800 */
[----:B------:R0:W-:Y:S04]  /*55c0*/  STL [R1+0x12c], R180 ;  /* 0x00012cb401007387 */ /* 0x0001e80000100800 */
[----:B------:R0:W2:Y:S01]  /*55d0*/  @P0 LDG.E.U8 R223, desc[UR20][R180.64] ;  /* 0x00000014b4df0981 */ /* 0x0000a2000c1e1100 */
[----:B------:R-:W-:Y:S01]  /*55e0*/  PLOP3.LUT P0, PT, PT, PT, UP1, 0x80, 0x8 ;  /* 0x000000000008781c */ /* 0x000fe20003f0f018 */
[----:B0-----:R-:W-:-:S02]  /*55f0*/  IMAD.MOV.U32 R180, RZ, RZ, R113 ;  /* 0x000000ffffb47224 */ /* 0x001fc400078e0071 */
[----:B------:R-:W-:-:S04]  /*5600*/  IMAD.MOV.U32 R113, RZ, RZ, R87 ;  /* 0x000000ffff717224 */ /* 0x000fc800078e0057 */
[----:B------:R-:W-:Y:S01]  /*5610*/  @!P5 IMAD.MOV R113, RZ, RZ, -R113 ;  /* 0x000000ffff71d224 */ /* 0x000fe200078e0a71 */
[----:B------:R-:W-:Y:S01]  /*5620*/  ISETP.GE.AND P5, PT, R157, RZ, PT ;  /* 0x000000ff9d00720c */ /* 0x000fe20003fa6270 */
[----:B------:R-:W-:Y:S01]  /*5630*/  IMAD.MOV.U32 R157, RZ, RZ, R77 ;  /* 0x000000ffff9d7224 */ /* 0x000fe200078e004d */
[----:B------:R-:W-:Y:S01]  /*5640*/  LOP3.LUT R77, R100, 0x6, RZ, 0xfc, !PT ;  /* 0x00000006644d7812 */ /* 0x000fe200078efcff */
[----:B------:R-:W-:-:S03]  /*5650*/  @!P4 IMAD.MOV R115, RZ, RZ, -R115 ;  /* 0x000000ffff73c224 */ /* 0x000fc600078e0a73 */
[----:B------:R-:W-:Y:S02]  /*5660*/  ISETP.LT.AND P0, PT, R77, UR22, P0 ;  /* 0x000000164d007c0c */ /* 0x000fe40008701270 */
[C---:B------:R-:W-:Y:S01]  /*5670*/  IADD3 R77, P4, PT, R78.reuse, R137, RZ ;  /* 0x000000894e4d7210 */ /* 0x040fe20007f9e0ff */
[----:B------:R0:W-:Y:S03]  /*5680*/  STL [R1+0x128], R181 ;  /* 0x000128b501007387 */ /* 0x0001e60000100800 */
[----:B------:R-:W-:Y:S01]  /*5690*/  LEA.HI.X.SX32 R78, R78, R136, 0x1, P4 ;  /* 0x000000884e4e7211 */ /* 0x000fe200020f0eff */
[----:B------:R-:W-:Y:S01]  /*56a0*/  @!P3 IMAD.MOV R114, RZ, RZ, -R114 ;  /* 0x000000ffff72b224 */ /* 0x000fe200078e0a72 */
[----:B------:R-:W2:Y:S01]  /*56b0*/  LDL.LU R244, [R1+0x1ac] ;  /* 0x0001ac0001f47983 */ /* 0x000ea20000300800 */
[----:B------:R-:W-:Y:S02]  /*56c0*/  ISETP.GE.AND P3, PT, R158, RZ, PT ;  /* 0x000000ff9e00720c */ /* 0x000fe40003f66270 */
[----:B------:R-:W-:-:S02]  /*56d0*/  ISETP.GE.AND P4, PT, R159, RZ, PT ;  /* 0x000000ff9f00720c */ /* 0x000fc40003f86270 */
[----:B------:R-:W-:Y:S01]  /*56e0*/  PRMT R218, RZ, 0x7610, R218 ;  /* 0x00007610ffda7816 */ /* 0x000fe200000000da */
[----:B------:R-:W-:Y:S02]  /*56f0*/  @P0 IMAD.MOV.U32 R158, RZ, RZ, R77 ;  /* 0x000000ffff9e0224 */ /* 0x000fe400078e004d */
[----:B------:R-:W-:Y:S02]  /*5700*/  @P0 IMAD.MOV.U32 R159, RZ, RZ, R78 ;  /* 0x000000ffff9f0224 */ /* 0x000fe400078e004e */
[----:B------:R-:W-:Y:S02]  /*5710*/  IMAD.MOV.U32 R87, RZ, RZ, R101 ;  /* 0x000000ffff577224 */ /* 0x000fe400078e0065 */
[----:B------:R-:W-:Y:S01]  /*5720*/  @!P2 IMAD.MOV R116, RZ, RZ, -R116 ;  /* 0x000000ffff74a224 */ /* 0x000fe200078e0a74 */
[----:B------:R1:W2:Y:S01]  /*5730*/  @P0 LDG.E.U8 R218, desc[UR20][R158.64] ;  /* 0x000000149eda0981 */ /* 0x0002a2000c1e1100 */
[----:B------:R-:W-:Y:S02]  /*5740*/  PLOP3.LUT P0, PT, PT, PT, UP1, 0x80, 0x8 ;  /* 0x000000000008781c */ /* 0x000fe40003f0f018 */
[----:B------:R-:W-:Y:S01]  /*5750*/  ISETP.GE.AND P2, PT, R160, RZ, PT ;  /* 0x000000ffa000720c */ /* 0x000fe20003f46270 */
[----:B------:R-:W-:-:S02]  /*5760*/  IMAD.MOV.U32 R160, RZ, RZ, R87 ;  /* 0x000000ffffa07224 */ /* 0x000fc400078e0057 */
[----:B------:R-:W-:Y:S02]  /*5770*/  @!P5 IMAD.MOV R118, RZ, RZ, -R118 ;  /* 0x000000ffff76d224 */ /* 0x000fe400078e0a76 */
[----:B------:R-:W-:Y:S01]  /*5780*/  @!P6 IMAD.MOV R117, RZ, RZ, -R117 ;  /* 0x000000ffff75e224 */ /* 0x000fe200078e0a75 */
[----:B------:R-:W-:Y:S01]  /*5790*/  PRMT R202, RZ, 0x7610, R202 ;  /* 0x00007610ffca7816 */ /* 0x000fe200000000ca */
[----:B------:R-:W-:Y:S01]  /*57a0*/  @!P4 IMAD.MOV R120, RZ, RZ, -R120 ;  /* 0x000000ffff78c224 */ /* 0x000fe200078e0a78 */
[----:B-1----:R-:W-:Y:S01]  /*57b0*/  LOP3.LUT R159, R100, 0x16, RZ, 0xfc, !PT ;  /* 0x00000016649f7812 */ /* 0x002fe200078efcff */
[----:B------:R-:W-:Y:S01]  /*57c0*/  IMAD.MOV.U32 R87, RZ, RZ, R79 ;  /* 0x000000ffff577224 */ /* 0x000fe200078e004f */
[----:B------:R-:W-:Y:S02]  /*57d0*/  PRMT R201, RZ, 0x7610, R201 ;  /* 0x00007610ffc97816 */ /* 0x000fe400000000c9 */
[----:B------:R-:W-:Y:S01]  /*57e0*/  PRMT R200, RZ, 0x7610, R200 ;  /* 0x00007610ffc87816 */ /* 0x000fe200000000c8 */
[----:B------:R-:W-:Y:S01]  /*57f0*/  @!P3 IMAD.MOV R119, RZ, RZ, -R119 ;  /* 0x000000ffff77b224 */ /* 0x000fe200078e0a77 */
[----:B------:R-:W-:Y:S01]  /*5800*/  ISETP.LT.AND P0, PT, R159, UR22, P0 ;  /* 0x000000169f007c0c */ /* 0x000fe20008701270 */
[----:B------:R-:W3:Y:S01]  /*5810*/  LDL.LU R101, [R1+0x1a8] ;  /* 0x0001a80001657983 */ /* 0x000ee20000300800 */
[----:B------:R-:W-:-:S04]  /*5820*/  IADD3 R79, P5, PT, R80, R137, RZ ;  /* 0x00000089504f7210 */ /* 0x000fc80007fbe0ff */
[----:B------:R-:W-:Y:S02]  /*5830*/  LEA.HI.X.SX32 R80, R80, R136, 0x1, P5 ;  /* 0x0000008850507211 */ /* 0x000fe400028f0eff */
[----:B------:R-:W-:Y:S01]  /*5840*/  ISETP.GE.AND P6, PT, R161, RZ, PT ;  /* 0x000000ffa100720c */ /* 0x000fe20003fc6270 */
[----:B------:R-:W-:-:S04]  /*5850*/  IMAD.MOV.U32 R161, RZ, RZ, R180 ;  /* 0x000000ffffa17224 */ /* 0x000fc800078e00b4 */
[----:B------:R-:W-:Y:S02]  /*5860*/  @P0 IMAD.MOV.U32 R158, RZ, RZ, R79 ;  /* 0x000000ffff9e0224 */ /* 0x000fe400078e004f */
[----:B------:R-:W-:Y:S01]  /*5870*/  @P0 IMAD.MOV.U32 R159, RZ, RZ, R80 ;  /* 0x000000ffff9f0224 */ /* 0x000fe200078e0050 */
[----:B------:R-:W-:Y:S01]  /*5880*/  PLOP3.LUT P4, PT, PT, PT, UP1, 0x80, 0x8 ;  /* 0x000000000008781c */ /* 0x000fe20003f8f018 */
[----:B------:R-:W-:Y:S01]  /*5890*/  IMAD.MOV.U32 R180, RZ, RZ, R81 ;  /* 0x000000ffffb47224 */ /* 0x000fe200078e0051 */
[----:B------:R-:W-:Y:S02]  /*58a0*/  LOP3.LUT R81, R100, 0x26, RZ, 0xfc, !PT ;  /* 0x0000002664517812 */ /* 0x000fe400078efcff */
[----:B------:R1:W3:Y:S01]  /*58b0*/  @P0 LDG.E.U8 R202, desc[UR20][R158.64] ;  /* 0x000000149eca0981 */ /* 0x0002e2000c1e1100 */
[----:B------:R-:W-:Y:S01]  /*58c0*/  ISETP.GE.AND P0, PT, R163, RZ, PT ;  /* 0x000000ffa300720c */ /* 0x000fe20003f06270 */
[----:B------:R-:W-:Y:S01]  /*58d0*/  @!P6 IMAD.MOV R122, RZ, RZ, -R122 ;  /* 0x000000ffff7ae224 */ /* 0x000fe200078e0a7a */
[----:B------:R-:W-:-:S02]  /*58e0*/  ISETP.LT.AND P4, PT, R81, UR22, P4 ;  /* 0x0000001651007c0c */ /* 0x000fc4000a781270 */
[----:B------:R-:W-:Y:S01]  /*58f0*/  ISETP.GE.AND P5, PT, R162, RZ, PT ;  /* 0x000000ffa200720c */ /* 0x000fe20003fa6270 */
[----:B------:R-:W-:Y:S01]  /*5900*/  @!P2 IMAD.MOV R121, RZ, RZ, -R121 ;  /* 0x000000ffff79a224 */ /* 0x000fe200078e0a79 */
[----:B------:R-:W-:Y:S02]  /*5910*/  PLOP3.LUT P6, PT, PT, PT, UP1, 0x80, 0x8 ;  /* 0x000000000008781c */ /* 0x000fe40003fcf018 */
[----:B------:R-:W-:Y:S02]  /*5920*/  LOP3.LUT R162, R100, 0x36, RZ, 0xfc, !PT ;  /* 0x0000003664a27812 */ /* 0x000fe400078efcff */
[----:B------:R-:W-:Y:S02]  /*5930*/  IADD3 R81, P2, PT, R82, R137, RZ ;  /* 0x0000008952517210 */ /* 0x000fe40007f5e0ff */
[----:B------:R-:W-:Y:S01]  /*5940*/  ISETP.LT.AND P6, PT, R162, UR22, P6 ;  /* 0x00000016a2007c0c */ /* 0x000fe2000b7c1270 */
[----:B------:R-:W-:Y:S01]  /*5950*/  IMAD.MOV.U32 R162, RZ, RZ, R161 ;  /* 0x000000ffffa27224 */ /* 0x000fe200078e00a1 */
[----:B------:R-:W-:Y:S01]  /*5960*/  LEA.HI.X.SX32 R82, R82, R136, 0x1, P2 ;  /* 0x0000008852527211 */ /* 0x000fe200010f0eff */
[----:B------:R-:W-:-:S02]  /*5970*/  IMAD.MOV.U32 R161, RZ, RZ, R157 ;  /* 0x000000ffffa17224 */ /* 0x000fc400078e009d */
[----:B------:R-:W-:Y:S02]  /*5980*/  @!P0 IMAD.MOV R124, RZ, RZ, -R124 ;  /* 0x000000ffff7c8224 */ /* 0x000fe400078e0a7c */
[----:B------:R-:W-:Y:S01]  /*5990*/  IMAD.MOV.U32 R157, RZ, RZ, R83 ;  /* 0x000000ffff9d7224 */ /* 0x000fe200078e0053 */
[C---:B------:R-:W-:Y:S01]  /*59a0*/  IADD3 R83, P0, PT, R84.reuse, R137, RZ ;  /* 0x0000008954537210 */ /* 0x040fe20007f1e0ff */
[----:B-1----:R-:W-:Y:S02]  /*59b0*/  @P4 IMAD.MOV.U32 R158, RZ, RZ, R81 ;  /* 0x000000ffff9e4224 */ /* 0x002fe400078e0051 */
[----:B------:R-:W-:Y:S01]  /*59c0*/  @P4 IMAD.MOV.U32 R159, RZ, RZ, R82 ;  /* 0x000000ffff9f4224 */ /* 0x000fe200078e0052 */
[----:B------:R-:W-:-:S04]  /*59d0*/  LEA.HI.X.SX32 R84, R84, R136, 0x1, P0 ;  /* 0x0000008854547211 */ /* 0x000fc800000f0eff */
[----:B------:R1:W3:Y:S01]  /*59e0*/  @P4 LDG.E.U8 R201, desc[UR20][R158.64] ;  /* 0x000000149ec94981 */ /* 0x0002e2000c1e1100 */
[----:B------:R-:W-:Y:S01]  /*59f0*/  ISETP.GE.AND P4, PT, R166, RZ, PT ;  /* 0x000000ffa600720c */ /* 0x000fe20003f86270 */
[----:B------:R-:W-:Y:S02]  /*5a00*/  IMAD.MOV.U32 R163, RZ, RZ, R160 ;  /* 0x000000ffffa37224 */ /* 0x000fe400078e00a0 */
[----:B------:R-:W-:Y:S02]  /*5a10*/  IMAD.MOV.U32 R160, RZ, RZ, R193 ;  /* 0x000000ffffa07224 */ /* 0x000fe400078e00c1 */
[----:B-1----:R-:W-:Y:S02]  /*5a20*/  @P6 IMAD.MOV.U32 R158, RZ, RZ, R83 ;  /* 0x000000ffff9e6224 */ /* 0x002fe400078e0053 */
[----:B------:R-:W-:Y:S02]  /*5a30*/  @P6 IMAD.MOV.U32 R159, RZ, RZ, R84 ;  /* 0x000000ffff9f6224 */ /* 0x000fe400078e0054 */
[----:B------:R-:W-:Y:S01]  /*5a40*/  IMAD.MOV.U32 R193, RZ, RZ, R85 ;  /* 0x000000ffffc17224 */ /* 0x000fe200078e0055 */
[----:B------:R-:W-:-:S02]  /*5a50*/  LOP3.LUT R85, R100, 0x46, RZ, 0xfc, !PT ;  /* 0x0000004664557812 */ /* 0x000fc400078efcff */
[----:B------:R1:W3:Y:S01]  /*5a60*/  @P6 LDG.E.U8 R200, desc[UR20][R158.64] ;  /* 0x000000149ec86981 */ /* 0x0002e2000c1e1100 */
[----:B------:R-:W-:Y:S02]  /*5a70*/  PLOP3.LUT P6, PT, PT, PT, UP1, 0x80, 0x8 ;  /* 0x000000000008781c */ /* 0x000fe40003fcf018 */
[----:B------:R-:W-:Y:S02]  /*5a80*/  ISETP.GE.AND P3, PT, R164, RZ, PT ;  /* 0x000000ffa400720c */ /* 0x000fe40003f66270 */
[----:B------:R-:W-:Y:S01]  /*5a90*/  ISETP.LT.AND P6, PT, R85, UR22, P6 ;  /* 0x0000001655007c0c */ /* 0x000fe2000b7c1270 */
[----:B------:R-:W-:Y:S01]  /*5aa0*/  @!P4 IMAD.MOV R127, RZ, RZ, -R127 ;  /* 0x000000ffff7fc224 */ /* 0x000fe200078e0a7f */
[----:B------:R-:W-:-:S04]  /*5ab0*/  IADD3 R85, P4, PT, R86, R137, RZ ;  /* 0x0000008956557210 */ /* 0x000fc80007f9e0ff */
[----:B------:R-:W-:Y:S02]  /*5ac0*/  LEA.HI.X.SX32 R86, R86, R136, 0x1, P4 ;  /* 0x0000008856567211 */ /* 0x000fe400020f0eff */
[----:B------:R-:W-:-:S03]  /*5ad0*/  PRMT R199, RZ, 0x7610, R199 ;  /* 0x00007610ffc77816 */ /* 0x000fc600000000c7 */
[----:B------:R-:W-:Y:S01]  /*5ae0*/  @!P3 IMAD.MOV R125, RZ, RZ, -R125 ;  /* 0x000000ffff7db224 */ /* 0x000fe200078e0a7d */
[----:B------:R-:W-:Y:S01]  /*5af0*/  ISETP.GE.AND P3, PT, R175, RZ, PT ;  /* 0x000000ffaf00720c */ /* 0x000fe20003f66270 */
[----:B-1----:R-:W-:Y:S02]  /*5b00*/  @P6 IMAD.MOV.U32 R158, RZ, RZ, R85 ;  /* 0x000000ffff9e6224 */ /* 0x002fe400078e0055 */
[----:B------:R-:W-:Y:S01]  /*5b10*/  @P6 IMAD.MOV.U32 R159, RZ, RZ, R86 ;  /* 0x000000ffff9f6224 */ /* 0x000fe200078e0056 */
[----:B------:R-:W-:Y:S01]  /*5b20*/  LOP3.LUT R164, R100, 0x56, RZ, 0xfc, !PT ;  /* 0x0000005664a47812 */ /* 0x000fe200078efcff */
[----:B------:R-:W-:-:S03]  /*5b30*/  @!P5 IMAD.MOV R123, RZ, RZ, -R123 ;  /* 0x000000ffff7bd224 */ /* 0x000fc600078e0a7b */
[----:B------:R1:W3:Y:S01]  /*5b40*/  @P6 LDG.E.U8 R199, desc[UR20][R158.64] ;  /* 0x000000149ec76981 */ /* 0x0002e2000c1e1100 */
[----:B------:R-:W-:Y:S02]  /*5b50*/  PLOP3.LUT P6, PT, PT, PT, UP1, 0x80, 0x8 ;  /* 0x000000000008781c */ /* 0x000fe40003fcf018 */
[----:B------:R-:W-:Y:S02]  /*5b60*/  ISETP.GE.AND P5, PT, R167, RZ, PT ;  /* 0x000000ffa700720c */ /* 0x000fe40003fa6270 */
[----:B------:R-:W-:Y:S01]  /*5b70*/  ISETP.LT.AND P6, PT, R164, UR22, P6 ;  /* 0x00000016a4007c0c */ /* 0x000fe2000b7c1270 */
[----:B------:R-:W-:Y:S02]  /*5b80*/  IMAD.MOV.U32 R164, RZ, RZ, R163 ;  /* 0x000000ffffa47224 */ /* 0x000fe400078e00a3 */
[----:B------:R-:W-:Y:S02]  /*5b90*/  IMAD.MOV.U32 R163, RZ, RZ, R162 ;  /* 0x000000ffffa37224 */ /* 0x000fe400078e00a2 */
[----:B------:R-:W-:-:S02]  /*5ba0*/  @!P3 IMAD.MOV R130, RZ, RZ, -R130 ;  /* 0x000000ffff82b224 */ /* 0x000fc400078e0a82 */
[----:B------:R-:W-:Y:S01]  /*5bb0*/  IMAD.MOV.U32 R162, RZ, RZ, R87 ;  /* 0x000000ffffa27224 */ /* 0x000fe200078e0057 */
[----:B------:R-:W-:-:S04]  /*5bc0*/  IADD3 R87, P3, PT, R88, R137, RZ ;  /* 0x0000008958577210 */ /* 0x000fc80007f7e0ff */
[----:B------:R-:W-:Y:S01]  /*5bd0*/  LEA.HI.X.SX32 R88, R88, R136, 0x1, P3 ;  /* 0x0000008858587211 */ /* 0x000fe200018f0eff */
[----:B------:R-:W-:Y:S01]  /*5be0*/  @!P5 IMAD.MOV R128, RZ, RZ, -R128 ;  /* 0x000000ffff80d224 */ /* 0x000fe200078e0a80 */
[----:B------:R-:W-:Y:S01]  /*5bf0*/  ISETP.GE.AND P3, PT, R198, RZ, PT ;  /* 0x000000ffc600720c */ /* 0x000fe20003f66270 */
[----:B-1----:R-:W-:Y:S01]  /*5c00*/  @P6 IMAD.MOV.U32 R158, RZ, RZ, R87 ;  /* 0x000000ffff9e6224 */ /* 0x002fe200078e0057 */
[----:B------:R-:W-:Y:S01]  /*5c10*/  PRMT R198, RZ, 0x7610, R198 ;  /* 0x00007610ffc67816 */ /* 0x000fe200000000c6 */
[----:B------:R-:W-:Y:S01]  /*5c20*/  @P6 IMAD.MOV.U32 R159, RZ, RZ, R88 ;  /* 0x000000ffff9f6224 */ /* 0x000fe200078e0058 */
[----:B------:R-:W-:Y:S02]  /*5c30*/  ISETP.GE.AND P5, PT, R192, RZ, PT ;  /* 0x000000ffc000720c */ /* 0x000fe40003fa6270 */
[----:B------:R-:W-:Y:S02]  /*5c40*/  ISETP.GE.AND P2, PT, R165, RZ, PT ;  /* 0x000000ffa500720c */ /* 0x000fe40003f46270 */
[----:B------:R1:W3:Y:S01]  /*5c50*/  @P6 LDG.E.U8 R198, desc[UR20][R158.64] ;  /* 0x000000149ec66981 */ /* 0x0002e2000c1e1100 */
[----:B------:R-:W-:-:S02]  /*5c60*/  PLOP3.LUT P6, PT, PT, PT, UP1, 0x80, 0x8 ;  /* 0x000000000008781c */ /* 0x000fc40003fcf018 */
[----:B------:R-:W-:Y:S02]  /*5c70*/  LOP3.LUT R165, R100, 0x66, RZ, 0xfc, !PT ;  /* 0x0000006664a57812 */ /* 0x000fe400078efcff */
[----:B------:R-:W-:Y:S02]  /*5c80*/  ISETP.GE.AND P0, PT, R172, RZ, PT ;  /* 0x000000ffac00720c */ /* 0x000fe40003f06270 */
[----:B------:R-:W-:Y:S02]  /*5c90*/  ISETP.LT.AND P6, PT, R165, UR22, P6 ;  /* 0x00000016a5007c0c */ /* 0x000fe4000b7c1270 */
[----:B------:R-:W-:Y:S01]  /*5ca0*/  @!P5 IMAD.MOV R133, RZ, RZ, -R133 ;  /* 0x000000ffff85d224 */ /* 0x000fe200078e0a85 */
[----:B------:R-:W-:-:S04]  /*5cb0*/  IADD3 R172, P5, PT, R171, R137, RZ ;  /* 0x00000089abac7210 */ /* 0x000fc80007fbe0ff */
[----:B------:R-:W-:-:S04]  /*5cc0*/  LEA.HI.X.SX32 R171, R171, R136, 0x1, P5 ;  /* 0x00000088abab7211 */ /* 0x000fc800028f0eff */
[----:B------:R-:W-:Y:S01]  /*5cd0*/  @!P0 IMAD.MOV R129, RZ, RZ, -R129 ;  /* 0x000000ffff818224 */ /* 0x000fe200078e0a81 */
[----:B------:R-:W-:Y:S01]  /*5ce0*/  ISETP.GE.AND P0, PT, R197, RZ, PT ;  /* 0x000000ffc500720c */ /* 0x000fe20003f06270 */
[----:B-1----:R-:W-:Y:S01]  /*5cf0*/  @P6 IMAD.MOV.U32 R158, RZ, RZ, R172 ;  /* 0x000000ffff9e6224 */ /* 0x002fe200078e00ac */
[----:B------:R-:W-:Y:S01]  /*5d00*/  PRMT R197, RZ, 0x7610, R197 ;  /* 0x00007610ffc57816 */ /* 0x000fe200000000c5 */
[----:B------:R-:W-:Y:S01]  /*5d10*/  @P6 IMAD.MOV.U32 R159, RZ, RZ, R171 ;  /* 0x000000ffff9f6224 */ /* 0x000fe200078e00ab */
[----:B------:R-:W-:-:S04]  /*5d20*/  LOP3.LUT R100, R100, 0x76, RZ, 0xfc, !PT ;  /* 0x0000007664647812 */ /* 0x000fc800078efcff */
[----:B------:R1:W3:Y:S01]  /*5d30*/  @P6 LDG.E.U8 R197, desc[UR20][R158.64] ;  /* 0x000000149ec56981 */ /* 0x0002e2000c1e1100 */
[----:B------:R-:W-:-:S04]  /*5d40*/  PLOP3.LUT P6, PT, PT, PT, UP1, 0x80, 0x8 ;  /* 0x000000000008781c */ /* 0x000fc80003fcf018 */
[----:B------:R-:W-:Y:S02]  /*5d50*/  ISETP.LT.AND P6, PT, R100, UR22, P6 ;  /* 0x0000001664007c0c */ /* 0x000fe4000b7c1270 */
[----:B------:R-:W0:Y:S01]  /*5d60*/  S2R R100, SR_TID.X ;  /* 0x0000000000647919 */ /* 0x000e220000002100 */
[----:B------:R-:W-:Y:S01]  /*5d70*/  @!P2 IMAD.MOV R126, RZ, RZ, -R126 ;  /* 0x000000ffff7ea224 */ /* 0x000fe200078e0a7e */
[----:B------:R-:W-:Y:S01]  /*5d80*/  ISETP.GE.AND P2, PT, R186, RZ, PT ;  /* 0x000000ffba00720c */ /* 0x000fe20003f46270 */
[----:B------:R-:W-:Y:S01]  /*5d90*/  @!P0 IMAD.MOV R134, RZ, RZ, -R134 ;  /* 0x000000ffff868224 */ /* 0x000fe200078e0a86 */
[----:B------:R-:W-:Y:S01]  /*5da0*/  ISETP.GE.AND P0, PT, R217, RZ, PT ;  /* 0x000000ffd900720c */ /* 0x000fe20003f06270 */
[----:B------:R-:W-:Y:S02]  /*5db0*/  @!P3 IMAD.MOV R135, RZ, RZ, -R135 ;  /* 0x000000ffff87b224 */ /* 0x000fe400078e0a87 */
[----:B------:R-:W-:Y:S01]  /*5dc0*/  IMAD.MOV.U32 R166, RZ, RZ, R193 ;  /* 0x000000ffffa67224 */ /* 0x000fe200078e00c1 */
[----:B------:R-:W-:-:S04]  /*5dd0*/  IADD3 R193, P3, PT, R191, R137, RZ ;  /* 0x00000089bfc17210 */ /* 0x000fc80007f7e0ff */
[----:B------:R-:W-:Y:S01]  /*5de0*/  LEA.HI.X.SX32 R191, R191, R136, 0x1, P3 ;  /* 0x00000088bfbf7211 */ /* 0x000fe200018f0eff */
[----:B-1----:R-:W-:Y:S01]  /*5df0*/  @P6 IMAD.MOV.U32 R158, RZ, RZ, R193 ;  /* 0x000000ffff9e6224 */ /* 0x002fe200078e00c1 */
[----:B------:R-:W-:Y:S01]  /*5e00*/  PRMT R192, RZ, 0x7610, R192 ;  /* 0x00007610ffc07816 */ /* 0x000fe200000000c0 */
[----:B------:R-:W-:Y:S01]  /*5e10*/  @!P2 IMAD.MOV R131, RZ, RZ, -R131 ;  /* 0x000000ffff83a224 */ /* 0x000fe200078e0a83 */
[----:B------:R-:W-:Y:S01]  /*5e20*/  ISETP.GE.AND P2, PT, R209, RZ, PT ;  /* 0x000000ffd100720c */ /* 0x000fe20003f46270 */
[----:B------:R-:W-:Y:S01]  /*5e30*/  @P6 IMAD.MOV.U32 R159, RZ, RZ, R191 ;  /* 0x000000ffff9f6224 */ /* 0x000fe200078e00bf */
[----:B------:R-:W-:Y:S01]  /*5e40*/  ISETP.GE.AND P4, PT, R187, RZ, PT ;  /* 0x000000ffbb00720c */ /* 0x000fe20003f86270 */
[----:B------:R-:W-:Y:S02]  /*5e50*/  IMAD.MOV.U32 R209, RZ, RZ, R160 ;  /* 0x000000ffffd17224 */ /* 0x000fe400078e00a0 */
[----:B------:R-:W-:Y:S01]  /*5e60*/  @!P0 IMAD.MOV R156, RZ, RZ, -R156 ;  /* 0x000000ffff9c8224 */ /* 0x000fe200078e0a9c */
[----:B------:R-:W-:Y:S01]  /*5e70*/  PLOP3.LUT P0, PT, PT, PT, UP1, 0x80, 0x8 ;  /* 0x000000000008781c */ /* 0x000fe20003f0f018 */
[----:B------:R1:W3:Y:S01]  /*5e80*/  @P6 LDG.E.U8 R192, desc[UR20][R158.64] ;  /* 0x000000149ec06981 */ /* 0x0002e2000c1e1100 */
[----:B------:R-:W-:-:S02]  /*5e90*/  ISETP.GE.AND P5, PT, R211, RZ, PT ;  /* 0x000000ffd300720c */ /* 0x000fc40003fa6270 */
[----:B0-----:R-:W-:Y:S01]  /*5ea0*/  LEA.HI R160, R100, 0xe, RZ, 0x1a ;  /* 0x0000000e64a07811 */ /* 0x001fe200078fd0ff */
[----:B-1----:R-:W-:-:S03]  /*5eb0*/  IMAD.MOV.U32 R158, RZ, RZ, R90 ;  /* 0x000000ffff9e7224 */ /* 0x002fc600078e005a */
[C---:B------:R-:W-:Y:S01]  /*5ec0*/  ISETP.LT.AND P0, PT, R160.reuse, UR22, P0 ;  /* 0x00000016a0007c0c */ /* 0x040fe20008701270 */
[----:B------:R-:W-:Y:S02]  /*5ed0*/  IMAD R90, R160, UR12, RZ ;  /* 0x0000000ca05a7c24 */ /* 0x000fe4000f8e02ff */
[----:B------:R-:W-:Y:S02]  /*5ee0*/  IMAD.MOV.U32 R167, RZ, RZ, R157 ;  /* 0x000000ffffa77224 */ /* 0x000fe400078e009d */
[----:B------:R-:W-:Y:S01]  /*5ef0*/  IMAD.MOV.U32 R157, RZ, RZ, R89 ;  /* 0x000000ffff9d7224 */ /* 0x000fe200078e0059 */
[----:B------:R-:W-:Y:S01]  /*5f00*/  IADD3 R89, P6, PT, R90, R137, RZ ;  /* 0x000000895a597210 */ /* 0x000fe20007fde0ff */
[----:B------:R-:W-:Y:S01]  /*5f10*/  @!P4 IMAD.MOV R132, RZ, RZ, -R132 ;  /* 0x000000ffff84c224 */ /* 0x000fe200078e0a84 */
[----:B------:R-:W-:Y:S02]  /*5f20*/  ISETP.GE.AND P4, PT, R210, RZ, PT ;  /* 0x000000ffd200720c */ /* 0x000fe40003f86270 */
[----:B------:R-:W-:Y:S01]  /*5f30*/  LEA.HI.X.SX32 R90, R90, R136, 0x1, P6 ;  /* 0x000000885a5a7211 */ /* 0x000fe200030f0eff */
[----:B------:R-:W-:Y:S01]  /*5f40*/  IMAD.MOV.U32 R165, RZ, RZ, R161 ;  /* 0x000000ffffa57224 */ /* 0x000fe200078e00a1 */
[----:B------:R-:W-:Y:S01]  /*5f50*/  PRMT R187, RZ, 0x7610, R187 ;  /* 0x00007610ffbb7816 */ /* 0x000fe200000000bb */
[----:B------:R-:W-:Y:S01]  /*5f60*/  @!P5 IMAD.MOV R155, RZ, RZ, -R155 ;  /* 0x000000ffff9bd224 */ /* 0x000fe200078e0a9b */
[----:B------:R-:W-:Y:S01]  /*5f70*/  ISETP.GE.AND P5, PT, R221, RZ, PT ;  /* 0x000000ffdd00720c */ /* 0x000fe20003fa6270 */
[----:B------:R-:W-:-:S02]  /*5f80*/  @P0 IMAD.MOV.U32 R160, RZ, RZ, R89 ;  /* 0x000000ffffa00224 */ /* 0x000fc400078e0059 */
[----:B------:R-:W-:Y:S01]  /*5f90*/  @P0 IMAD.MOV.U32 R161, RZ, RZ, R90 ;  /* 0x000000ffffa10224 */ /* 0x000fe200078e005a */
[----:B------:R-:W-:Y:S01]  /*5fa0*/  LEA.HI R210, R100, 0x1e, RZ, 0x1a ;  /* 0x0000001e64d27811 */ /* 0x000fe200078fd0ff */
[----:B------:R-:W-:-:S03]  /*5fb0*/  IMAD.MOV.U32 R159, RZ, RZ, R92 ;  /* 0x000000ffff9f7224 */ /* 0x000fc600078e005c */
[----:B------:R0:W3:Y:S01]  /*5fc0*/  @P0 LDG.E.U8 R187, desc[UR20][R160.64] ;  /* 0x00000014a0bb0981 */ /* 0x0000e2000c1e1100 */
[----:B------:R-:W-:Y:S01]  /*5fd0*/  PLOP3.LUT P0, PT, PT, PT, UP1, 0x80, 0x8 ;  /* 0x000000000008781c */ /* 0x000fe20003f0f018 */
[----:B------:R-:W-:Y:S01]  /*5fe0*/  @!P4 IMAD.MOV R158, RZ, RZ, -R158 ;  /* 0x000000ffff9ec224 */ /* 0x000fe200078e0a9e */
[----:B------:R-:W-:Y:S01]  /*5ff0*/  ISETP.GE.AND P4, PT, R222, RZ, PT ;  /* 0x000000ffde00720c */ /* 0x000fe20003f86270 */
[C---:B------:R-:W-:Y:S01]  /*6000*/  IMAD R92, R210.reuse, UR12, RZ ;  /* 0x0000000cd25c7c24 */ /* 0x040fe2000f8e02ff */
[----:B------:R-:W-:Y:S01]  /*6010*/  ISETP.LT.AND P0, PT, R210, UR22, P0 ;  /* 0x00000016d2007c0c */ /* 0x000fe20008701270 */
[----:B------:R-:W-:Y:S02]  /*6020*/  @!P5 IMAD.MOV R154, RZ, RZ, -R154 ;  /* 0x000000ffff9ad224 */ /* 0x000fe400078e0a9a */
[----:B0-----:R-:W-:Y:S01]  /*6030*/  IMAD.MOV.U32 R160, RZ, RZ, R91 ;  /* 0x000000ffffa07224 */ /* 0x001fe200078e005b */
[----:B------:R-:W-:Y:S01]  /*6040*/  IADD3 R91, P5, PT, R92, R137, RZ ;  /* 0x000000895c5b7210 */ /* 0x000fe20007fbe0ff */
[----:B------:R-:W-:Y:S01]  /*6050*/  @!P2 IMAD.MOV R157, RZ, RZ, -R157 ;  /* 0x000000ffff9da224 */ /* 0x000fe200078e0a9d */
[----:B------:R-:W-:-:S02]  /*6060*/  ISETP.GE.AND P2, PT, R220, RZ, PT ;  /* 0x000000ffdc00720c */ /* 0x000fc40003f46270 */
[----:B------:R-:W-:-:S03]  /*6070*/  LEA.HI.X.SX32 R92, R92, R136, 0x1, P5 ;  /* 0x000000885c5c7211 */ /* 0x000fc600028f0eff */
[----:B------:R-:W-:Y:S01]  /*6080*/  @!P4 IMAD.MOV R160, RZ, RZ, -R160 ;  /* 0x000000ffffa0c224 */ /* 0x000fe200078e0aa0 */
[----:B------:R-:W-:Y:S01]  /*6090*/  ISETP.GE.AND P3, PT, R219, RZ, PT ;  /* 0x000000ffdb00720c */ /* 0x000fe20003f66270 */
[----:B------:R-:W-:Y:S01]  /*60a0*/  IMAD.MOV.U32 R217, RZ, RZ, R163 ;  /* 0x000000ffffd97224 */ /* 0x000fe200078e00a3 */
[----:B------:R-:W-:Y:S01]  /*60b0*/  PRMT R186, RZ, 0x7610, R186 ;  /* 0x00007610ffba7816 */ /* 0x000fe200000000ba */
[----:B------:R-:W-:Y:S01]  /*60c0*/  IMAD.MOV.U32 R219, RZ, RZ, R162 ;  /* 0x000000ffffdb7224 */ /* 0x000fe200078e00a2 */
[----:B------:R-:W-:Y:S01]  /*60d0*/  ISETP.GE.AND P4, PT, R226, RZ, PT ;  /* 0x000000ffe200720c */ /* 0x000fe20003f86270 */
[----:B------:R-:W-:Y:S02]  /*60e0*/  @P0 IMAD.MOV.U32 R162, RZ, RZ, R91 ;  /* 0x000000ffffa20224 */ /* 0x000fe400078e005b */
[----:B------:R-:W-:Y:S01]  /*60f0*/  @P0 IMAD.MOV.U32 R163, RZ, RZ, R92 ;  /* 0x000000ffffa30224 */ /* 0x000fe200078e005c */
[----:B------:R-:W-:Y:S01]  /*6100*/  ISETP.GE.AND P6, PT, R224, RZ, PT ;  /* 0x000000ffe000720c */ /* 0x000fe20003fc6270 */
[----:B------:R-:W-:Y:S01]  /*6110*/  IMAD.MOV.U32 R211, RZ, RZ, R164 ;  /* 0x000000ffffd37224 */ /* 0x000fe200078e00a4 */
[----:B------:R-:W-:-:S02]  /*6120*/  LEA.HI R164, R100, 0x2e, RZ, 0x1a ;  /* 0x0000002e64a47811 */ /* 0x000fc400078fd0ff */
[----:B------:R0:W3:Y:S01]  /*6130*/  @P0 LDG.E.U8 R186, desc[UR20][R162.64] ;  /* 0x00000014a2ba0981 */ /* 0x0000e2000c1e1100 */
[----:B------:R-:W-:Y:S01]  /*6140*/  PLOP3.LUT P0, PT, PT, PT, UP1, 0x80, 0x8 ;  /* 0x000000000008781c */ /* 0x000fe20003f0f018 */
[----:B------:R-:W-:Y:S01]  /*6150*/  @!P2 IMAD.MOV R153, RZ, RZ, -R153 ;  /* 0x000000ffff99a224 */ /* 0x000fe200078e0a99 */
[----:B------:R-:W-:Y:S01]  /*6160*/  ISETP.GE.AND P2, PT, R227, RZ, PT ;  /* 0x000000ffe300720c */ /* 0x000fe20003f46270 */
[----:B------:R-:W-:Y:S01]  /*6170*/  IMAD.MOV.U32 R161, RZ, RZ, R94 ;  /* 0x000000ffffa17224 */ /* 0x000fe200078e005e */
[C---:B------:R-:W-:Y:S01]  /*6180*/  ISETP.LT.AND P0, PT, R164.reuse, UR22, P0 ;  /* 0x00000016a4007c0c */ /* 0x040fe20008701270 */
[----:B------:R-:W-:Y:S02]  /*6190*/  IMAD R94, R164, UR12, RZ ;  /* 0x0000000ca45e7c24 */ /* 0x000fe4000f8e02ff */
[----:B0-----:R-:W-:-:S04]  /*61a0*/  IMAD.MOV.U32 R162, RZ, RZ, R93 ;  /* 0x000000ffffa27224 */ /* 0x001fc800078e005d */
[----:B------:R-:W-:Y:S01]  /*61b0*/  @!P4 IMAD.MOV R162, RZ, RZ, -R162 ;  /* 0x000000ffffa2c224 */ /* 0x000fe200078e0aa2 */
[----:B------:R-:W-:Y:S01]  /*61c0*/  IADD3 R93, P4, PT, R94, R137, RZ ;  /* 0x000000895e5d7210 */ /* 0x000fe20007f9e0ff */
[----:B------:R-:W-:Y:S01]  /*61d0*/  @!P6 IMAD.MOV R152, RZ, RZ, -R152 ;  /* 0x000000ffff98e224 */ /* 0x000fe200078e0a98 */
[----:B------:R-:W-:Y:S01]  /*61e0*/  ISETP.GE.AND P6, PT, R230, RZ, PT ;  /* 0x000000ffe600720c */ /* 0x000fe20003fc6270 */
        /* <DEDUP_REMOVED lines=10> */
[----:B------:R-:W-:-:S03]  /*6290*/  @!P6 IMAD.MOV R149, RZ, RZ, -R149 ;  /* 0x000000ffff95e224 */ /* 0x000fc600078e0a95 */
[----:B------:R0:W4:Y:S01]  /*62a0*/  @P0 LDG.E.U8 R181, desc[UR20][R164.64] ;  /* 0x00000014a4b50981 */ /* 0x000122000c1e1100 */
[----:B------:R-:W-:Y:S01]  /*62b0*/  PLOP3.LUT P0, PT, PT, PT, UP1, 0x80, 0x8 ;  /* 0x000000000008781c */ /* 0x000fe20003f0f018 */
[----:B------:R-:W-:Y:S01]  /*62c0*/  @!P3 IMAD.MOV R151, RZ, RZ, -R151 ;  /* 0x000000ffff97b224 */ /* 0x000fe200078e0a97 */
[----:B------:R-:W-:Y:S01]  /*62d0*/  ISETP.GE.AND P6, PT, R237, RZ, PT ;  /* 0x000000ffed00720c */ /* 0x000fe20003fc6270 */
[----:B------:R-:W-:Y:S01]  /*62e0*/  IMAD.MOV.U32 R163, RZ, RZ, R96 ;  /* 0x000000ffffa37224 */ /* 0x000fe200078e0060 */
[----:B------:R-:W-:Y:S01]  /*62f0*/  ISETP.GE.AND P3, PT, R233, RZ, PT ;  /* 0x000000ffe900720c */ /* 0x000fe20003f66270 */
[C---:B------:R-:W-:Y:S01]  /*6300*/  IMAD R96, R220.reuse, UR12, RZ ;  /* 0x0000000cdc607c24 */ /* 0x040fe2000f8e02ff */
[----:B------:R-:W-:Y:S01]  /*6310*/  ISETP.LT.AND P0, PT, R220, UR22, P0 ;  /* 0x00000016dc007c0c */ /* 0x000fe20008701270 */
[----:B0-----:R-:W-:-:S04]  /*6320*/  IMAD.MOV.U32 R164, RZ, RZ, R95 ;  /* 0x000000ffffa47224 */ /* 0x001fc800078e005f */
[----:B------:R-:W-:Y:S01]  /*6330*/  @!P2 IMAD.MOV R164, RZ, RZ, -R164 ;  /* 0x000000ffffa4a224 */ /* 0x000fe200078e0aa4 */
[----:B------:R-:W-:Y:S01]  /*6340*/  IADD3 R95, P2, PT, R96, R137, RZ ;  /* 0x00000089605f7210 */ /* 0x000fe20007f5e0ff */
[----:B------:R-:W-:-:S03]  /*6350*/  IMAD.MOV.U32 R224, RZ, RZ, R219 ;  /* 0x000000ffffe07224 */ /* 0x000fc600078e00db */
[----:B------:R-:W-:Y:S01]  /*6360*/  LEA.HI.X.SX32 R96, R96, R136, 0x1, P2 ;  /* 0x0000008860607211 */ /* 0x000fe200010f0eff */
[----:B------:R-:W-:Y:S01]  /*6370*/  IMAD.MOV.U32 R221, RZ, RZ, R217 ;  /* 0x000000ffffdd7224 */ /* 0x000fe200078e00d9 */
[----:B------:R-:W-:Y:S01]  /*6380*/  PRMT R175, RZ, 0x7610, R175 ;  /* 0x00007610ffaf7816 */ /* 0x000fe200000000af */
[----:B------:R-:W-:Y:S02]  /*6390*/  IMAD.MOV.U32 R219, RZ, RZ, R209 ;  /* 0x000000ffffdb7224 */ /* 0x000fe400078e00d1 */
[----:B------:R-:W-:Y:S01]  /*63a0*/  @!P6 IMAD.MOV R147, RZ, RZ, -R147 ;  /* 0x000000ffff93e224 */ /* 0x000fe200078e0a93 */
[----:B--2---:R-:W-:Y:S01]  /*63b0*/  ISETP.GE.AND P6, PT, R240, RZ, PT ;  /* 0x000000fff000720c */ /* 0x004fe20003fc6270 */
[----:B------:R-:W-:Y:S01]  /*63c0*/  @!P3 IMAD.MOV R150, RZ, RZ, -R150 ;  /* 0x000000ffff96b224 */ /* 0x000fe200078e0a96 */
[----:B------:R-:W-:Y:S01]  /*63d0*/  ISETP.GE.AND P3, PT, R236, RZ, PT ;  /* 0x000000ffec00720c */ /* 0x000fe20003f66270 */
[----:B------:R-:W-:Y:S02]  /*63e0*/  IMAD.MOV.U32 R217, RZ, RZ, R167 ;  /* 0x000000ffffd97224 */ /* 0x000fe400078e00a7 */
[----:B------:R-:W-:-:S02]  /*63f0*/  IMAD.MOV.U32 R209, RZ, RZ, R166 ;  /* 0x000000ffffd17224 */ /* 0x000fc400078e00a6 */
[----:B------:R-:W-:Y:S02]  /*6400*/  @P0 IMAD.MOV.U32 R166, RZ, RZ, R95 ;  /* 0x000000ffffa60224 */ /* 0x000fe400078e005f */
[----:B------:R-:W-:Y:S01]  /*6410*/  @P0 IMAD.MOV.U32 R167, RZ, RZ, R96 ;  /* 0x000000ffffa70224 */ /* 0x000fe200078e0060 */
[C---:B------:R-:W-:Y:S01]  /*6420*/  LEA.HI R225, R100.reuse, 0x5e, RZ, 0x1a ;  /* 0x0000005e64e17811 */ /* 0x040fe200078fd0ff */
[----:B------:R-:W-:Y:S01]  /*6430*/  IMAD.MOV.U32 R220, RZ, RZ, R210 ;  /* 0x000000ffffdc7224 */ /* 0x000fe200078e00d2 */
[----:B------:R-:W-:Y:S02]  /*6440*/  LEA.HI R210, R100, 0x4e, RZ, 0x1a ;  /* 0x0000004e64d27811 */ /* 0x000fe400078fd0ff */
[----:B------:R-:W-:Y:S01]  /*6450*/  ISETP.GE.AND P5, PT, R229, RZ, PT ;  /* 0x000000ffe500720c */ /* 0x000fe20003fa6270 */
[----:B------:R0:W2:Y:S01]  /*6460*/  @P0 LDG.E.U8 R175, desc[UR20][R166.64] ;  /* 0x00000014a6af0981 */ /* 0x0000a2000c1e1100 */
[----:B------:R-:W-:Y:S01]  /*6470*/  PLOP3.LUT P0, PT, PT, PT, UP1, 0x80, 0x8 ;  /* 0x000000000008781c */ /* 0x000fe20003f0f018 */
[----:B------:R-:W-:-:S03]  /*6480*/  IMAD R100, R225, UR12, RZ ;  /* 0x0000000ce1647c24 */ /* 0x000fc6000f8e02ff */
[C---:B------:R-:W-:Y:S01]  /*6490*/  ISETP.LT.AND P0, PT, R210.reuse, UR22, P0 ;  /* 0x00000016d2007c0c */ /* 0x040fe20008701270 */
[----:B------:R-:W-:Y:S02]  /*64a0*/  @!P6 IMAD.MOV R144, RZ, RZ, -R144 ;  /* 0x000000ffff90e224 */ /* 0x000fe400078e0a90 */
[----:B0-----:R-:W-:Y:S02]  /*64b0*/  IMAD.MOV.U32 R166, RZ, RZ, R98 ;  /* 0x000000ffffa67224 */ /* 0x001fe400078e0062 */
[----:B------:R-:W-:Y:S02]  /*64c0*/  IMAD R98, R210, UR12, RZ ;  /* 0x0000000cd2627c24 */ /* 0x000fe4000f8e02ff */
[----:B------:R-:W-:Y:S01]  /*64d0*/  IMAD.MOV.U32 R167, RZ, RZ, R99 ;  /* 0x000000ffffa77224 */ /* 0x000fe200078e0063 */
[-C--:B------:R-:W-:Y:S01]  /*64e0*/  IADD3 R99, P6, PT, R100, R137.reuse, RZ ;  /* 0x0000008964637210 */ /* 0x080fe20007fde0ff */
[----:B------:R-:W-:Y:S01]  /*64f0*/  IMAD.MOV.U32 R165, RZ, RZ, R97 ;  /* 0x000000ffffa57224 */ /* 0x000fe200078e0061 */
[----:B------:R-:W-:Y:S01]  /*6500*/  ISETP.GE.AND P4, PT, R234, RZ, PT ;  /* 0x000000ffea00720c */ /* 0x000fe20003f86270 */
[----:B------:R-:W-:Y:S01]  /*6510*/  @!P3 IMAD.MOV R148, RZ, RZ, -R148 ;  /* 0x000000ffff94b224 */ /* 0x000fe200078e0a94 */
[----:B------:R-:W-:Y:S01]  /*6520*/  IADD3 R97, P3, PT, R98, R137, RZ ;  /* 0x0000008962617210 */ /* 0x000fe20007f7e0ff */
[----:B------:R-:W-:Y:S01]  /*6530*/  @!P5 IMAD.MOV R163, RZ, RZ, -R163 ;  /* 0x000000ffffa3d224 */ /* 0x000fe200078e0aa3 */
[----:B------:R-:W-:-:S02]  /*6540*/  LEA.HI.X.SX32 R100, R100, R136, 0x1, P6 ;  /* 0x0000008864647211 */ /* 0x000fc400030f0eff */
[----:B------:R-:W-:Y:S02]  /*6550*/  LEA.HI.X.SX32 R98, R98, R136, 0x1, P3 ;  /* 0x0000008862627211 */ /* 0x000fe400018f0eff */
[----:B------:R-:W-:Y:S02]  /*6560*/  ISETP.GE.AND P6, PT, R206, RZ, PT ;  /* 0x000000ffce00720c */ /* 0x000fe40003fc6270 */
[----:B------:R-:W-:Y:S01]  /*6570*/  ISETP.GE.AND P5, PT, R235, RZ, PT ;  /* 0x000000ffeb00720c */ /* 0x000fe20003fa6270 */
[----:B------:R-:W0:Y:S01]  /*6580*/  S2R R206, SR_TID.X ;  /* 0x0000000000ce7919 */ /* 0x000e220000002100 */
[----:B------:R-:W-:Y:S01]  /*6590*/  IMAD.MOV.U32 R222, RZ, RZ, R211 ;  /* 0x000000ffffde7224 */ /* 0x000fe200078e00d3 */
[----:B------:R-:W-:Y:S01]  /*65a0*/  PRMT R24, RZ, 0x7610, R24 ;  /* 0x00007610ff187816 */ /* 0x000fe20000000018 */
[----:B------:R-:W-:Y:S02]  /*65b0*/  @P0 IMAD.MOV.U32 R210, RZ, RZ, R97 ;  /* 0x000000ffffd20224 */ /* 0x000fe400078e0061 */
[----:B------:R-:W-:-:S02]  /*65c0*/  @P0 IMAD.MOV.U32 R211, RZ, RZ, R98 ;  /* 0x000000ffffd30224 */ /* 0x000fc400078e0062 */
[----:B------:R-:W-:Y:S01]  /*65d0*/  @!P4 IMAD.MOV R165, RZ, RZ, -R165 ;  /* 0x000000ffffa5c224 */ /* 0x000fe200078e0aa5 */
[----:B------:R-:W-:Y:S02]  /*65e0*/  ISETP.GE.AND P4, PT, R239, RZ, PT ;  /* 0x000000ffef00720c */ /* 0x000fe40003f86270 */
[----:B------:R1:W2:Y:S01]  /*65f0*/  @P0 LDG.E.U8 R24, desc[UR20][R210.64] ;  /* 0x00000014d2180981 */ /* 0x0002a2000c1e1100 */
[----:B------:R-:W-:Y:S01]  /*6600*/  PLOP3.LUT P0, PT, PT, PT, UP1, 0x80, 0x8 ;  /* 0x000000000008781c */ /* 0x000fe20003f0f018 */
[----:B------:R-:W-:Y:S01]  /*6610*/  @!P5 IMAD.MOV R166, RZ, RZ, -R166 ;  /* 0x000000ffffa6d224 */ /* 0x000fe200078e0aa6 */
[----:B------:R-:W-:Y:S02]  /*6620*/  ISETP.GE.AND P5, PT, R241, RZ, PT ;  /* 0x000000fff100720c */ /* 0x000fe40003fa6270 */
[----:B------:R-:W-:Y:S02]  /*6630*/  ISETP.LT.AND P0, PT, R225, UR22, P0 ;  /* 0x00000016e1007c0c */ /* 0x000fe40008701270 */
[----:B------:R-:W-:-:S04]  /*6640*/  ISETP.GE.AND P3, PT, R242, RZ, PT ;  /* 0x000000fff200720c */ /* 0x000fc80003f66270 */
[----:B------:R-:W-:Y:S01]  /*6650*/  @!P4 IMAD.MOV R167, RZ, RZ, -R167 ;  /* 0x000000ffffa7c224 */ /* 0x000fe200078e0aa7 */
[----:B------:R-:W-:Y:S02]  /*6660*/  ISETP.GE.AND P4, PT, R245, RZ, PT ;  /* 0x000000fff500720c */ /* 0x000fe40003f86270 */
[----:B------:R-:W-:Y:S02]  /*6670*/  PRMT R19, RZ, 0x7610, R19 ;  /* 0x00007610ff137816 */ /* 0x000fe40000000013 */
[----:B------:R-:W-:Y:S01]  /*6680*/  @!P5 IMAD.MOV R145, RZ, RZ, -R145 ;  /* 0x000000ffff91d224 */ /* 0x000fe200078e0a91 */
[----:B------:R-:W-:Y:S01]  /*6690*/  ISETP.GE.AND P5, PT, R244, RZ, PT ;  /* 0x000000fff400720c */ /* 0x000fe20003fa6270 */
[----:B-1----:R-:W-:Y:S02]  /*66a0*/  @P0 IMAD.MOV.U32 R210, RZ, RZ, R99 ;  /* 0x000000ffffd20224 */ /* 0x002fe400078e0063 */
[----:B------:R-:W-:Y:S02]  /*66b0*/  @P0 IMAD.MOV.U32 R211, RZ, RZ, R100 ;  /* 0x000000ffffd30224 */ /* 0x000fe400078e0064 */
[----:B------:R-:W-:Y:S01]  /*66c0*/  @!P3 IMAD.MOV R140, RZ, RZ, -R140 ;  /* 0x000000ffff8cb224 */ /* 0x000fe200078e0a8c */
[----:B------:R-:W-:-:S02]  /*66d0*/  ISETP.GE.AND P3, PT, R182, RZ, PT ;  /* 0x000000ffb600720c */ /* 0x000fc40003f66270 */
[----:B------:R1:W2:Y:S01]  /*66e0*/  @P0 LDG.E.U8 R19, desc[UR20][R210.64] ;  /* 0x00000014d2130981 */ /* 0x0002a2000c1e1100 */
[----:B0-----:R-:W-:Y:S01]  /*66f0*/  LEA.HI R226, R206, 0x6e, RZ, 0x1a ;  /* 0x0000006ecee27811 */ /* 0x001fe200078fd0ff */
[----:B------:R-:W-:Y:S02]  /*6700*/  IMAD.MOV.U32 R225, RZ, RZ, R180 ;  /* 0x000000ffffe17224 */ /* 0x000fe400078e00b4 */
[----:B------:R-:W-:Y:S01]  /*6710*/  @!P4 IMAD.MOV R142, RZ, RZ, -R142 ;  /* 0x000000ffff8ec224 */ /* 0x000fe200078e0a8e */
[----:B------:R-:W-:Y:S01]  /*6720*/  ISETP.GE.AND P4, PT, R203, RZ, PT ;  /* 0x000000ffcb00720c */ /* 0x000fe20003f86270 */
[----:B------:R-:W-:Y:S01]  /*6730*/  IMAD R180, R226, UR12, RZ ;  /* 0x0000000ce2b47c24 */ /* 0x000fe2000f8e02ff */
[----:B-1----:R-:W-:Y:S01]  /*6740*/  LEA.HI R210, R206, 0x7e, RZ, 0x1a ;  /* 0x0000007eced27811 */ /* 0x002fe200078fd0ff */
[----:B------:R-:W-:-:S04]  /*6750*/  @!P5 IMAD.MOV R143, RZ, RZ, -R143 ;  /* 0x000000ffff8fd224 */ /* 0x000fc800078e0a8f */
[----:B------:R-:W-:Y:S01]  /*6760*/  IMAD R203, R210, UR12, RZ ;  /* 0x0000000cd2cb7c24 */ /* 0x000fe2000f8e02ff */
[----:B------:R-:W-:Y:S01]  /*6770*/  IADD3 R182, P5, PT, R180, R137, RZ ;  /* 0x00000089b4b67210 */ /* 0x000fe20007fbe0ff */
[----:B------:R-:W-:-:S03]  /*6780*/  @!P3 IMAD.MOV R139, RZ, RZ, -R139 ;  /* 0x000000ffff8bb224 */ /* 0x000fc600078e0a8b */
[C---:B------:R-:W-:Y:S02]  /*6790*/  IADD3 R137, P3, PT, R203.reuse, R137, RZ ;  /* 0x00000089cb897210 */ /* 0x040fe40007f7e0ff */
[-C--:B------:R-:W-:Y:S02]  /*67a0*/  LEA.HI.X.SX32 R180, R180, R136.reuse, 0x1, P5 ;  /* 0x00000088b4b47211 */ /* 0x080fe400028f0eff */
[----:B------:R-:W-:Y:S01]  /*67b0*/  LEA.HI.X.SX32 R136, R203, R136, 0x1, P3 ;  /* 0x00000088cb887211 */ /* 0x000fe200018f0eff */
[----:B------:R0:W-:Y:S01]  /*67c0*/  STL [R1+0x134], R137 ;  /* 0x0001348901007387 */ /* 0x0001e20000100800 */
[----:B------:R-:W-:-:S03]  /*67d0*/  PLOP3.LUT P0, PT, PT, PT, UP1, 0x80, 0x8 ;  /* 0x000000000008781c */ /* 0x000fc60003f0f018 */
[----:B------:R1:W-:Y:S01]  /*67e0*/  STL [R1+0x130], R136 ;  /* 0x0001308801007387 */ /* 0x0003e20000100800 */
[----:B------:R-:W-:Y:S01]  /*67f0*/  ISETP.LT.AND P0, PT, R226, UR22, P0 ;  /* 0x00000016e2007c0c */ /* 0x000fe20008701270 */
[----:B------:R-:W-:Y:S02]  /*6800*/  IMAD.MOV.U32 R239, RZ, RZ, R224 ;  /* 0x000000ffffef7224 */ /* 0x000fe400078e00e0 */
[----:B------:R-:W2:Y:S01]  /*6810*/  LDL.LU R234, [R1+0x74] ;  /* 0x0000740001ea7983 */ /* 0x000ea20000300800 */
[----:B------:R-:W-:-:S03]  /*6820*/  IMAD.MOV.U32 R240, RZ, RZ, R222 ;  /* 0x000000fffff07224 */ /* 0x000fc600078e00de */
[----:B------:R-:W4:Y:S01]  /*6830*/  LDL.LU R230, [R1+0x70] ;  /* 0x0000700001e67983 */ /* 0x000f220000300800 */
[----:B------:R-:W-:-:S03]  /*6840*/  IMAD.MOV.U32 R242, RZ, RZ, R220 ;  /* 0x000000fffff27224 */ /* 0x000fc600078e00dc */
[----:B------:R-:W4:Y:S04]  /*6850*/  LDL.LU R226, [R1+0x6c] ;  /* 0x00006c0001e27983 */ /* 0x000f280000300800 */
[----:B------:R-:W4:Y:S04]  /*6860*/  LDL.LU R224, [R1+0x68] ;  /* 0x0000680001e07983 */ /* 0x000f280000300800 */
[----:B------:R-:W4:Y:S04]  /*6870*/  LDL.LU R222, [R1+0x64] ;  /* 0x0000640001de7983 */ /* 0x000f280000300800 */
[----:B------:R-:W4:Y:S01]  /*6880*/  LDL.LU R220, [R1+0x60] ;  /* 0x0000600001dc7983 */ /* 0x000f220000300800 */
[----:B------:R-:W-:-:S13]  /*6890*/  ISETP.GE.AND P2, PT, R238, RZ, PT ;  /* 0x000000ffee00720c */ /* 0x000fda0003f46270 */
[----:B------:R-:W-:Y:S01]  /*68a0*/  @!P2 IMAD.MOV R146, RZ, RZ, -R146 ;  /* 0x000000ffff92a224 */ /* 0x000fe200078e0a92 */
[----:B------:R-:W-:Y:S02]  /*68b0*/  ISETP.GE.AND P2, PT, R243, RZ, PT ;  /* 0x000000fff300720c */ /* 0x000fe40003f46270 */
[----:B------:R-:W-:Y:S01]  /*68c0*/  ISETP.GE.AND P5, PT, R205, RZ, PT ;  /* 0x000000ffcd00720c */ /* 0x000fe20003fa6270 */
[----:B------:R-:W-:Y:S01]  /*68d0*/  @P0 IMAD.MOV.U32 R205, RZ, RZ, R180 ;  /* 0x000000ffffcd0224 */ /* 0x000fe200078e00b4 */
[----:B------:R-:W-:-:S09]  /*68e0*/  PRMT R21, RZ, 0x7610, R21 ;  /* 0x00007610ff157816 */ /* 0x000fd20000000015 */
[----:B------:R-:W-:Y:S01]  /*68f0*/  @!P2 IMAD.MOV R141, RZ, RZ, -R141 ;  /* 0x000000ffff8da224 */ /* 0x000fe200078e0a8d */
[----:B------:R-:W-:Y:S01]  /*6900*/  ISETP.GE.AND P2, PT, R204, RZ, PT ;  /* 0x000000ffcc00720c */ /* 0x000fe20003f46270 */
[----:B------:R-:W-:-:S05]  /*6910*/  @P0 IMAD.MOV.U32 R204, RZ, RZ, R182 ;  /* 0x000000ffffcc0224 */ /* 0x000fca00078e00b6 */
[----:B------:R-:W4:Y:S01]  /*6920*/  @P0 LDG.E.U8 R21, desc[UR20][R204.64] ;  /* 0x00000014cc150981 */ /* 0x000f22000c1e1100 */
[----:B------:R-:W-:-:S04]  /*6930*/  PLOP3.LUT P0, PT, PT, PT, UP1, 0x80, 0x8 ;  /* 0x000000000008781c */ /* 0x000fc80003f0f018 */
[----:B------:R-:W-:Y:S01]  /*6940*/  ISETP.LT.AND P0, PT, R210, UR22, P0 ;  /* 0x00000016d2007c0c */ /* 0x000fe20008701270 */
[----:B------:R-:W-:-:S04]  /*6950*/  @!UP2 UIADD3 UR4, UPT, UPT, -UR7, 0x100000, URZ ;  /* 0x001000000704a890 */ /* 0x000fc8000fffe1ff */
[----:B------:R-:W-:Y:S02]  /*6960*/  @!UP2 USHF.L.U32 UR5, UR4, 0xb, URZ ;  /* 0x0000000b0405a899 */ /* 0x000fe400080006ff */
[----:B------:R-:W-:Y:S01]  /*6970*/  @!UP2 USHF.L.U32 UR4, UR4, 0x1, URZ ;  /* 0x000000010404a899 */ /* 0x000fe200080006ff */
[----:B------:R-:W-:-:S05]  /*6980*/  PRMT R238, RZ, 0x7610, R238 ;  /* 0x00007610ffee7816 */ /* 0x000fca00000000ee */
[----:B0-----:R-:W-:-:S04]  /*6990*/  @P0 LOP3.LUT R137, R137, R136, RZ, 0x3c, !PT ;  /* 0x0000008889890212 */ /* 0x001fc800078e3cff */
[----:B-1----:R-:W-:-:S04]  /*69a0*/  @P0 LOP3.LUT R136, R137, R136, RZ, 0x3c, !PT ;  /* 0x0000008889880212 */ /* 0x002fc800078e3cff */
[----:B------:R-:W-:Y:S01]  /*69b0*/  @P0 LOP3.LUT R137, R137, R136, RZ, 0x3c, !PT ;  /* 0x0000008889890212 */ /* 0x000fe200078e3cff */
[----:B------:R-:W-:Y:S01]  /*69c0*/  VOTEU.ALL UP3, P1 ;  /* 0x0000000000ff7886 */ /* 0x000fe20000860000 */
[----:B------:R-:W-:-:S03]  /*69d0*/  IMAD.MOV.U32 R244, RZ, RZ, R209 ;  /* 0x000000fffff47224 */ /* 0x000fc600078e00d1 */
[----:B------:R0:W4:Y:S01]  /*69e0*/  @P0 LDG.E.U8 R238, desc[UR20][R136.64] ;  /* 0x0000001488ee0981 */ /* 0x000122000c1e1100 */
[----:B------:R-:W-:Y:S01]  /*69f0*/  IMAD.MOV.U32 R245, RZ, RZ, R217 ;  /* 0x000000fffff57224 */ /* 0x000fe200078e00d9 */
[----:B------:R1:W2:Y:S01]  /*6a00*/  @!UP3 SYNCS.EXCH.64 URZ, [UR9+0x8008], UR4 ;  /* 0x0080080409ffb5b2 */ /* 0x0002a20008000100 */
[----:B------:R-:W-:Y:S02]  /*6a10*/  IMAD.MOV.U32 R243, RZ, RZ, R219 ;  /* 0x000000fffff37224 */ /* 0x000fe400078e00db */
[----:B------:R-:W-:Y:S01]  /*6a20*/  IMAD.MOV.U32 R241, RZ, RZ, R221 ;  /* 0x000000fffff17224 */ /* 0x000fe200078e00dd */
[----:B0-----:R-:W-:Y:S01]  /*6a30*/  LOP3.LUT R137, R206, 0x7f, RZ, 0xc0, !PT ;  /* 0x0000007fce897812 */ /* 0x001fe200078ec0ff */
[----:B------:R-:W-:Y:S01]  /*6a40*/  IMAD.MOV.U32 R236, RZ, RZ, R225 ;  /* 0x000000ffffec7224 */ /* 0x000fe200078e00e1 */
[----:B------:R-:W-:Y:S01]  /*6a50*/  ISETP.GE.AND P3, PT, R208, RZ, PT ;  /* 0x000000ffd000720c */ /* 0x000fe20003f66270 */
[----:B------:R-:W-:Y:S01]  /*6a60*/  @!P6 IMAD.MOV R138, RZ, RZ, -R138 ;  /* 0x000000ffff8ae224 */ /* 0x000fe200078e0a8a */
[----:B------:R-:W-:Y:S01]  /*6a70*/  ISETP.GE.AND P0, PT, R213, RZ, PT ;  /* 0x000000ffd500720c */ /* 0x000fe20003f06270 */
[----:B------:R-:W-:Y:S01]  /*6a80*/  STS.U8 [R137+UR9], R244 ;  /* 0x000000f489007988 */ /* 0x000fe20008000009 */
[----:B------:R-:W-:Y:S01]  /*6a90*/  @!P2 IMAD.MOV R111, RZ, RZ, -R111 ;  /* 0x000000ffff6fa224 */ /* 0x000fe200078e0a6f */
[----:B-1----:R-:W0:Y:S02]  /*6aa0*/  LDCU UR4, c[0x0][0x3b0] ;  /* 0x00007600ff0477ac */ /* 0x002e240008000800 */
[----:B------:R-:W-:Y:S04]  /*6ab0*/  STS.U8 [R137+UR9+0x200], R245 ;  /* 0x000200f589007988 */ /* 0x000fe80008000009 */
[----:B------:R-:W-:Y:S04]  /*6ac0*/  STS.U8 [R137+UR9+0x400], R243 ;  /* 0x000400f389007988 */ /* 0x000fe80008000009 */
[----:B------:R-:W-:Y:S04]  /*6ad0*/  STS.U8 [R137+UR9+0x600], R242 ;  /* 0x000600f289007988 */ /* 0x000fe80008000009 */
[----:B------:R-:W-:Y:S04]  /*6ae0*/  STS.U8 [R137+UR9+0x800], R240 ;  /* 0x000800f089007988 */ /* 0x000fe80008000009 */
[----:B------:R-:W-:Y:S04]  /*6af0*/  STS.U8 [R137+UR9+0xa00], R241 ;  /* 0x000a00f189007988 */ /* 0x000fe80008000009 */
[----:B------:R-:W-:Y:S04]  /*6b00*/  STS.U8 [R137+UR9+0xc00], R239 ;  /* 0x000c00ef89007988 */ /* 0x000fe80008000009 */
[----:B------:R-:W-:Y:S01]  /*6b10*/  STS.U8 [R137+UR9+0xe00], R236 ;  /* 0x000e00ec89007988 */ /* 0x000fe20008000009 */
[----:B------:R-:W-:Y:S01]  /*6b20*/  @!P4 IMAD.MOV R110, RZ, RZ, -R110 ;  /* 0x000000ffff6ec224 */ /* 0x000fe200078e0a6e */
[----:B------:R-:W-:Y:S01]  /*6b30*/  ISETP.GE.AND P6, PT, R207, RZ, PT ;  /* 0x000000ffcf00720c */ /* 0x000fe20003fc6270 */
[----:B------:R-:W-:Y:S01]  /*6b40*/  @!P5 IMAD.MOV R109, RZ, RZ, -R109 ;  /* 0x000000ffff6dd224 */ /* 0x000fe200078e0a6d */
[----:B------:R-:W-:Y:S01]  /*6b50*/  ISETP.GE.AND P2, PT, R212, RZ, PT ;  /* 0x000000ffd400720c */ /* 0x000fe20003f46270 */
[----:B------:R-:W-:Y:S01]  /*6b60*/  @!P3 IMAD.MOV R107, RZ, RZ, -R107 ;  /* 0x000000ffff6bb224 */ /* 0x000fe200078e0a6b */
[----:B------:R-:W-:-:S02]  /*6b70*/  ISETP.GE.AND P4, PT, R215, RZ, PT ;  /* 0x000000ffd700720c */ /* 0x000fc40003f86270 */
[----:B------:R-:W-:Y:S02]  /*6b80*/  ISETP.GE.AND P5, PT, R214, RZ, PT ;  /* 0x000000ffd600720c */ /* 0x000fe40003fa6270 */
[----:B------:R-:W-:Y:S01]  /*6b90*/  ISETP.GE.AND P3, PT, R216, RZ, PT ;  /* 0x000000ffd800720c */ /* 0x000fe20003f66270 */
[----:B------:R-:W-:Y:S01]  /*6ba0*/  @!P0 IMAD.MOV R106, RZ, RZ, -R106 ;  /* 0x000000ffff6a8224 */ /* 0x000fe200078e0a6a */
[----:B---3--:R-:W-:Y:S02]  /*6bb0*/  ISETP.NE.AND P0, PT, R101, RZ, PT ;  /* 0x000000ff6500720c */ /* 0x008fe40003f05270 */
[----:B------:R-:W-:Y:S01]  /*6bc0*/  LOP3.LUT R101, RZ, R101, RZ, 0x33, !PT ;  /* 0x00000065ff657212 */ /* 0x000fe200078e33ff */
[----:B------:R-:W-:Y:S02]  /*6bd0*/  @!P6 IMAD.MOV R108, RZ, RZ, -R108 ;  /* 0x000000ffff6ce224 */ /* 0x000fe400078e0a6c */
[----:B------:R-:W-:Y:S02]  /*6be0*/  @!P2 IMAD.MOV R105, RZ, RZ, -R105 ;  /* 0x000000ffff69a224 */ /* 0x000fe400078e0a69 */
[----:B------:R-:W-:-:S02]  /*6bf0*/  @!P4 IMAD.MOV R104, RZ, RZ, -R104 ;  /* 0x000000ffff68c224 */ /* 0x000fc400078e0a68 */
[----:B------:R-:W-:Y:S02]  /*6c00*/  @!P5 IMAD.MOV R103, RZ, RZ, -R103 ;  /* 0x000000ffff67d224 */ /* 0x000fe400078e0a67 */
[----:B------:R-:W-:Y:S01]  /*6c10*/  @!P3 IMAD.MOV R102, RZ, RZ, -R102 ;  /* 0x000000ffff66b224 */ /* 0x000fe200078e0a66 */
[C---:B------:R-:W-:Y:S02]  /*6c20*/  SEL R136, R101.reuse, R112, !P0 ;  /* 0x0000007065887207 */ /* 0x040fe40004000000 */
[C---:B------:R-:W-:Y:S02]  /*6c30*/  SEL R114, R101.reuse, R114, !P0 ;  /* 0x0000007265727207 */ /* 0x040fe40004000000 */
[C---:B------:R-:W-:Y:S02]  /*6c40*/  SEL R115, R101.reuse, R115, !P0 ;  /* 0x0000007365737207 */ /* 0x040fe40004000000 */
[C---:B------:R-:W-:Y:S02]  /*6c50*/  SEL R203, R101.reuse, R116, !P0 ;  /* 0x0000007465cb7207 */ /* 0x040fe40004000000 */
[----:B------:R-:W-:-:S02]  /*6c60*/  SEL R205, R101, R117, !P0 ;  /* 0x0000007565cd7207 */ /* 0x000fc40004000000 */
[C---:B------:R-:W-:Y:S02]  /*6c70*/  SEL R207, R101.reuse, R118, !P0 ;  /* 0x0000007665cf7207 */ /* 0x040fe40004000000 */
        /* <DEDUP_REMOVED lines=44> */
[----:B------:R-:W-:Y:S01]  /*6f40*/  SEL R143, R101, R143, !P0 ;  /* 0x0000008f658f7207 */ /* 0x000fe20004000000 */
[----:B--2---:R-:W-:Y:S04]  /*6f50*/  STS.U8 [R137+UR9+0x1000], R234 ;  /* 0x001000ea89007988 */ /* 0x004fe80008000009 */
[----:B----4-:R-:W-:Y:S04]  /*6f60*/  STS.U8 [R137+UR9+0x1200], R230 ;  /* 0x001200e689007988 */ /* 0x010fe80008000009 */
[----:B------:R-:W-:Y:S04]  /*6f70*/  STS.U8 [R137+UR9+0x1400], R226 ;  /* 0x001400e289007988 */ /* 0x000fe80008000009 */
[----:B------:R-:W-:Y:S04]  /*6f80*/  STS.U8 [R137+UR9+0x1600], R224 ;  /* 0x001600e089007988 */ /* 0x000fe80008000009 */
[----:B------:R-:W-:Y:S04]  /*6f90*/  STS.U8 [R137+UR9+0x1800], R222 ;  /* 0x001800de89007988 */ /* 0x000fe80008000009 */
[----:B------:R-:W-:Y:S04]  /*6fa0*/  STS.U8 [R137+UR9+0x1a00], R220 ;  /* 0x001a00dc89007988 */ /* 0x000fe80008000009 */
[----:B------:R1:W-:Y:S04]  /*6fb0*/  STS.U8 [R137+UR9+0x1c00], R10 ;  /* 0x001c000a89007988 */ /* 0x0003e80008000009 */
[----:B------:R-:W-:Y:S01]  /*6fc0*/  STS.U8 [R137+UR9+0x1e00], R173 ;  /* 0x001e00ad89007988 */ /* 0x000fe20008000009 */
[----:B-1----:R-:W-:-:S02]  /*6fd0*/  LOP3.LUT R10, R137, 0x10, RZ, 0x3c, !PT ;  /* 0x00000010890a7812 */ /* 0x002fc400078e3cff */
[C---:B------:R-:W-:Y:S02]  /*6fe0*/  SEL R138, R101.reuse, R138, !P0 ;  /* 0x0000008a658a7207 */ /* 0x040fe40004000000 */
[----:B------:R-:W-:Y:S01]  /*6ff0*/  SEL R139, R101, R139, !P0 ;  /* 0x0000008b658b7207 */ /* 0x000fe20004000000 */
[----:B------:R-:W-:Y:S04]  /*7000*/  STS.U8 [R10+UR9+0x80], R26 ;  /* 0x0000801a0a007988 */ /* 0x000fe80008000009 */
        /* <DEDUP_REMOVED lines=10> */
[----:B------:R1:W-:Y:S04]  /*70b0*/  STS.U8 [R10+UR9+0x1680], R3 ;  /* 0x001680030a007988 */ /* 0x0003e80008000009 */
[----:B------:R-:W-:Y:S04]  /*70c0*/  STS.U8 [R10+UR9+0x1880], R13 ;  /* 0x0018800d0a007988 */ /* 0x000fe80008000009 */
[----:B------:R-:W-:Y:S01]  /*70d0*/  STS.U8 [R10+UR9+0x1a80], R12 ;  /* 0x001a800c0a007988 */ /* 0x000fe20008000009 */
[----:B-1----:R-:W-:-:S03]  /*70e0*/  LOP3.LUT R3, R137, 0x20, RZ, 0x3c, !PT ;  /* 0x0000002089037812 */ /* 0x002fc600078e3cff */
        /* <DEDUP_REMOVED lines=17> */
[----:B------:R-:W-:Y:S01]  /*7200*/  STS.U8 [R3+UR9+0x1d00], R228 ;  /* 0x001d00e403007988 */ /* 0x000fe20008000009 */
[----:B------:R-:W-:-:S03]  /*7210*/  SEL R111, R101, R111, !P0 ;  /* 0x0000006f656f7207 */ /* 0x000fc60004000000 */
[----:B------:R-:W-:Y:S01]  /*7220*/  STS.U8 [R3+UR9+0x1f00], R223 ;  /* 0x001f00df03007988 */ /* 0x000fe20008000009 */
[----:B------:R-:W-:-:S03]  /*7230*/  SEL R110, R101, R110, !P0 ;  /* 0x0000006e656e7207 */ /* 0x000fc60004000000 */
[----:B------:R-:W-:Y:S01]  /*7240*/  STS.U8 [R2+UR9+0x180], R218 ;  /* 0x000180da02007988 */ /* 0x000fe20008000009 */
[C---:B------:R-:W-:Y:S02]  /*7250*/  SEL R109, R101.reuse, R109, !P0 ;  /* 0x0000006d656d7207 */ /* 0x040fe40004000000 */
[C---:B------:R-:W-:Y:S01]  /*7260*/  SEL R108, R101.reuse, R108, !P0 ;  /* 0x0000006c656c7207 */ /* 0x040fe20004000000 */
[----:B------:R-:W-:Y:S01]  /*7270*/  STS.U8 [R2+UR9+0x580], R202 ;  /* 0x000580ca02007988 */ /* 0x000fe20008000009 */
[C---:B------:R-:W-:Y:S02]  /*7280*/  SEL R107, R101.reuse, R107, !P0 ;  /* 0x0000006b656b7207 */ /* 0x040fe40004000000 */
[C---:B------:R-:W-:Y:S01]  /*7290*/  SEL R106, R101.reuse, R106, !P0 ;  /* 0x0000006a656a7207 */ /* 0x040fe20004000000 */
[----:B------:R-:W-:Y:S01]  /*72a0*/  STS.U8 [R2+UR9+0x980], R201 ;  /* 0x000980c902007988 */ /* 0x000fe20008000009 */
[C---:B------:R-:W-:Y:S02]  /*72b0*/  SEL R105, R101.reuse, R105, !P0 ;  /* 0x0000006965697207 */ /* 0x040fe40004000000 */
[C---:B------:R-:W-:Y:S01]  /*72c0*/  SEL R104, R101.reuse, R104, !P0 ;  /* 0x0000006865687207 */ /* 0x040fe20004000000 */
[----:B------:R-:W-:Y:S01]  /*72d0*/  STS.U8 [R2+UR9+0xd80], R200 ;  /* 0x000d80c802007988 */ /* 0x000fe20008000009 */
[----:B------:R-:W-:-:S02]  /*72e0*/  SEL R103, R101, R103, !P0 ;  /* 0x0000006765677207 */ /* 0x000fc40004000000 */
[C---:B------:R-:W-:Y:S02]  /*72f0*/  SEL R112, R101.reuse, R102, !P0 ;  /* 0x0000006665707207 */ /* 0x040fe40004000000 */
[----:B------:R-:W-:Y:S01]  /*7300*/  SEL R113, R101, R113, !P0 ;  /* 0x0000007165717207 */ /* 0x000fe20004000000 */
[----:B------:R-:W-:Y:S01]  /*7310*/  IMAD R101, R137, UR13, RZ ;  /* 0x0000000d89657c24 */ /* 0x000fe2000f8e02ff */
[----:B------:R0:W-:Y:S04]  /*7320*/  STS.U8 [R2+UR9+0x1180], R199 ;  /* 0x001180c702007988 */ /* 0x0001e80008000009 */
[----:B------:R-:W-:Y:S01]  /*7330*/  STS.U8 [R2+UR9+0x1580], R198 ;  /* 0x001580c602007988 */ /* 0x000fe20008000009 */
[----:B------:R-:W-:-:S03]  /*7340*/  IADD3 R102, P0, PT, R101, UR18, RZ ;  /* 0x0000001265667c10 */ /* 0x000fc6000ff1e0ff */
[----:B------:R1:W-:Y:S01]  /*7350*/  STS.U8 [R2+UR9+0x1980], R197 ;  /* 0x001980c502007988 */ /* 0x0003e20008000009 */
[----:B------:R-:W-:Y:S01]  /*7360*/  LEA.HI.X.SX32 R101, R101, UR19, 0x1, P0 ;  /* 0x0000001365657c11 */ /* 0x000fe200080f0eff */
[----:B0-----:R-:W-:Y:S02]  /*7370*/  IMAD R199, R114, UR4, RZ ;  /* 0x0000000472c77c24 */ /* 0x001fe4000f8e02ff */
[----:B------:R-:W-:Y:S01]  /*7380*/  IMAD R201, R115, UR4, RZ ;  /* 0x0000000473c97c24 */ /* 0x000fe2000f8e02ff */
[----:B------:R-:W5:Y:S01]  /*7390*/  LDL.LU R173, [R1+0x1a4] ;  /* 0x0001a40001ad7983 */ /* 0x000f620000300800 */
[----:B-1----:R-:W-:Y:S02]  /*73a0*/  IMAD R197, R136, UR4, RZ ;  /* 0x0000000488c57c24 */ /* 0x002fe4000f8e02ff */
[----:B------:R-:W-:Y:S01]  /*73b0*/  IMAD R203, R203, UR4, RZ ;  /* 0x00000004cbcb7c24 */ /* 0x000fe2000f8e02ff */
[-C--:B------:R-:W-:Y:S01]  /*73c0*/  IADD3 R202, P4, PT, R201, R102.reuse, RZ ;  /* 0x00000066c9ca7210 */ /* 0x080fe20007f9e0ff */
[----:B------:R-:W-:Y:S01]  /*73d0*/  IMAD R205, R205, UR4, RZ ;  /* 0x00000004cdcd7c24 */ /* 0x000fe2000f8e02ff */
[-C--:B------:R-:W-:Y:S01]  /*73e0*/  IADD3 R198, P2, PT, R197, R102.reuse, RZ ;  /* 0x00000066c5c67210 */ /* 0x080fe20007f5e0ff */
[----:B------:R-:W-:Y:S01]  /*73f0*/  IMAD R209, R209, UR4, RZ ;  /* 0x00000004d1d17c24 */ /* 0x000fe2000f8e02ff */
[-C--:B------:R-:W-:Y:S01]  /*7400*/  IADD3 R204, P3, PT, R203, R102.reuse, RZ ;  /* 0x00000066cbcc7210 */ /* 0x080fe20007f7e0ff */
[----:B------:R-:W-:Y:S01]  /*7410*/  IMAD R211, R211, UR4, RZ ;  /* 0x00000004d3d37c24 */ /* 0x000fe2000f8e02ff */
[-C--:B------:R-:W-:Y:S01]  /*7420*/  LEA.HI.X.SX32 R197, R197, R101.reuse, 0x1, P2 ;  /* 0x00000065c5c57211 */ /* 0x080fe200010f0eff */
[----:B------:R-:W-:Y:S01]  /*7430*/  IMAD R213, R213, UR4, RZ ;  /* 0x00000004d5d57c24 */ /* 0x000fe2000f8e02ff */
[-C--:B------:R-:W-:Y:S01]  /*7440*/  IADD3 R200, P2, PT, R199, R102.reuse, RZ ;  /* 0x00000066c7c87210 */ /* 0x080fe20007f5e0ff */
[----:B------:R-:W-:Y:S01]  /*7450*/  IMAD R207, R207, UR4, RZ ;  /* 0x00000004cfcf7c24 */ /* 0x000fe2000f8e02ff */
[-C--:B------:R-:W-:Y:S01]  /*7460*/  LEA.HI.X.SX32 R201, R201, R101.reuse, 0x1, P4 ;  /* 0x00000065c9c97211 */ /* 0x080fe200020f0eff */
[----:B------:R-:W-:Y:S01]  /*7470*/  IMAD R215, R215, UR4, RZ ;  /* 0x00000004d7d77c24 */ /* 0x000fe2000f8e02ff */
[-C--:B------:R-:W-:Y:S01]  /*7480*/  LEA.HI.X.SX32 R199, R199, R101.reuse, 0x1, P2 ;  /* 0x00000065c7c77211 */ /* 0x080fe200010f0eff */
[----:B------:R-:W-:Y:S01]  /*7490*/  IMAD R219, R219, UR4, RZ ;  /* 0x00000004dbdb7c24 */ /* 0x000fe2000f8e02ff */
[-C--:B------:R-:W-:Y:S01]  /*74a0*/  LEA.HI.X.SX32 R203, R203, R101.reuse, 0x1, P3 ;  /* 0x00000065cbcb7211 */ /* 0x080fe200018f0eff */
[----:B------:R-:W-:Y:S01]  /*74b0*/  IMAD R221, R221, UR4, RZ ;  /* 0x00000004dddd7c24 */ /* 0x000fe2000f8e02ff */
[-C--:B------:R-:W-:Y:S01]  /*74c0*/  IADD3 R206, P6, PT, R205, R102.reuse, RZ ;  /* 0x00000066cdce7210 */ /* 0x080fe20007fde0ff */
        /* <DEDUP_REMOVED lines=27> */
[----:B------:R-:W-:Y:S01]  /*7680*/  IADD3 R218, P5, PT, R217, R102, RZ ;  /* 0x00000066d9da7210 */ /* 0x000fe20007fbe0ff */
[----:B------:R-:W-:Y:S01]  /*7690*/  IMAD R159, R159, UR4, RZ ;  /* 0x000000049f9f7c24 */ /* 0x000fe2000f8e02ff */
[-C--:B------:R-:W-:Y:S01]  /*76a0*/  LEA.HI.X.SX32 R215, R215, R101.reuse, 0x1, P6 ;  /* 0x00000065d7d77211 */ /* 0x080fe200030f0eff */
[----:B------:R-:W-:Y:S01]  /*76b0*/  IMAD R153, R153, UR4, RZ ;  /* 0x0000000499997c24 */ /* 0x000fe2000f8e02ff */
[-C--:B------:R-:W-:Y:S01]  /*76c0*/  LEA.HI.X.SX32 R219, R219, R101.reuse, 0x1, P2 ;  /* 0x00000065dbdb7211 */ /* 0x080fe200010f0eff */
[----:B------:R-:W-:Y:S01]  /*76d0*/  STS.U8 [R2+UR9+0x1d80], R192 ;  /* 0x001d80c002007988 */ /* 0x000fe20008000009 */
[----:B------:R-:W-:-:S02]  /*76e0*/  LEA.HI.X.SX32 R221, R221, R101, 0x1, P4 ;  /* 0x00000065dddd7211 */ /* 0x000fc400020f0eff */
        /* <DEDUP_REMOVED lines=30> */
[----:B------:R-:W-:Y:S01]  /*78d0*/  LEA.HI.X.SX32 R227, R227, R101, 0x1, P5 ;  /* 0x00000065e3e37211 */ /* 0x000fe200028f0eff */
[----:B------:R-:W-:Y:S01]  /*78e0*/  STS.U8 [R2+UR9+0x380], R187 ;  /* 0x000380bb02007988 */ /* 0x000fe20008000009 */
[----:B------:R-:W-:-:S02]  /*78f0*/  IADD3 R239, P5, PT, R237, R102, RZ ;  /* 0x00000066edef7210 */ /* 0x000fc40007fbe0ff */
[-C--:B------:R-:W-:Y:S01]  /*7900*/  LEA.HI.X.SX32 R235, R235, R101.reuse, 0x1, P6 ;  /* 0x00000065ebeb7211 */ /* 0x080fe200030f0eff */
[----:B------:R-:W-:Y:S01]  /*7910*/  IMAD R142, R142, UR4, RZ ;  /* 0x000000048e8e7c24 */ /* 0x000fe2000f8e02ff */
[-C--:B------:R-:W-:Y:S01]  /*7920*/  LEA.HI.X.SX32 R240, R134, R101.reuse, 0x1, P2 ;  /* 0x0000006586f07211 */ /* 0x080fe200010f0eff */
[----:B------:R-:W-:Y:S01]  /*7930*/  IMAD R162, R162, UR4, RZ ;  /* 0x00000004a2a27c24 */ /* 0x000fe2000f8e02ff */
[-C--:B------:R-:W-:Y:S01]  /*7940*/  LEA.HI.X.SX32 R242, R135, R101.reuse, 0x1, P4 ;  /* 0x0000006587f27211 */ /* 0x080fe200020f0eff */
[----:B------:R-:W-:Y:S01]  /*7950*/  IMAD R140, R140, UR4, RZ ;  /* 0x000000048c8c7c24 */ /* 0x000fe2000f8e02ff */
[-C--:B------:R-:W-:Y:S01]  /*7960*/  LEA.HI.X.SX32 R244, R157, R101.reuse, 0x1, P3 ;  /* 0x000000659df47211 */ /* 0x080fe200018f0eff */
[----:B------:R-:W-:Y:S01]  /*7970*/  STS.U8 [R2+UR9+0x780], R186 ;  /* 0x000780ba02007988 */ /* 0x000fe20008000009 */
[-C--:B------:R-:W-:Y:S02]  /*7980*/  IADD3 R247, P6, PT, R158, R102.reuse, RZ ;  /* 0x000000669ef77210 */ /* 0x080fe40007fde0ff */
[-C--:B------:R-:W-:Y:S01]  /*7990*/  IADD3 R251, P2, PT, R156, R102.reuse, RZ ;  /* 0x000000669cfb7210 */ /* 0x080fe20007f5e0ff */
[----:B------:R-:W-:Y:S01]  /*79a0*/  IMAD R141, R141, UR4, RZ ;  /* 0x000000048d8d7c24 */ /* 0x000fe2000f8e02ff */
[-C--:B------:R-:W-:Y:S01]  /*79b0*/  IADD3 R8, P4, PT, R159, R102.reuse, RZ ;  /* 0x000000669f087210 */ /* 0x080fe20007f9e0ff */
[----:B------:R-:W-:Y:S01]  /*79c0*/  IMAD R139, R139, UR4, RZ ;  /* 0x000000048b8b7c24 */ /* 0x000fe2000f8e02ff */
[----:B------:R-:W-:Y:S01]  /*79d0*/  IADD3 R4, P3, PT, R153, R102, RZ ;  /* 0x0000006699047210 */ /* 0x000fe20007f7e0ff */
[----:B------:R-:W-:Y:S01]  /*79e0*/  STS.U8 [R2+UR9+0xb80], R181 ;  /* 0x000b80b502007988 */ /* 0x000fe20008000009 */
[----:B------:R-:W-:-:S02]  /*79f0*/  LEA.HI.X.SX32 R237, R237, R101, 0x1, P5 ;  /* 0x00000065eded7211 */ /* 0x000fc400028f0eff */
[-C--:B------:R-:W-:Y:S01]  /*7a00*/  IADD3 R249, P5, PT, R155, R102.reuse, RZ ;  /* 0x000000669bf97210 */ /* 0x080fe20007fbe0ff */
[----:B------:R0:W-:Y:S01]  /*7a10*/  STS.U8 [R2+UR9+0xf80], R175 ;  /* 0x000f80af02007988 */ /* 0x0001e20008000009 */
[-C--:B------:R-:W-:Y:S02]  /*7a20*/  LEA.HI.X.SX32 R246, R158, R101.reuse, 0x1, P6 ;  /* 0x000000659ef67211 */ /* 0x080fe400030f0eff */
        /* <DEDUP_REMOVED lines=8> */
[-C--:B0-----:R-:W-:Y:S01]  /*7ab0*/  LEA.HI.X.SX32 R2, R153, R101.reuse, 0x1, P3 ;  /* 0x0000006599027211 */ /* 0x081fe200018f0eff */
        /* <DEDUP_REMOVED lines=21> */
[----:B------:R-:W-:Y:S01]  /*7c10*/  IADD3 R131, P3, PT, R164, R102, RZ ;  /* 0x00000066a4837210 */ /* 0x000fe20007f7e0ff */
[----:B------:R-:W-:Y:S01]  /*7c20*/  IMAD R112, R112, UR4, RZ ;  /* 0x0000000470707c24 */ /* 0x000fe2000f8e02ff */
[-C--:B------:R-:W-:Y:S01]  /*7c30*/  LEA.HI.X.SX32 R192, R154, R101.reuse, 0x1, P5 ;  /* 0x000000659ac07211 */ /* 0x080fe200028f0eff */
[----:B------:R-:W5:Y:S01]  /*7c40*/  LDL.LU R26, [R1+0x1a0] ;  /* 0x0001a000011a7983 */ /* 0x000f620000300800 */
[----:B------:R-:W-:-:S02]  /*7c50*/  LEA.HI.X.SX32 R154, R149, R101, 0x1, P2 ;  /* 0x00000065959a7211 */ /* 0x000fc400010f0eff */
[-C--:B------:R-:W-:Y:S01]  /*7c60*/  LEA.HI.X.SX32 R126, R150, R101.reuse, 0x1, P4 ;  /* 0x00000065967e7211 */ /* 0x080fe200020f0eff */
[----:B------:R-:W5:Y:S01]  /*7c70*/  LDL.LU R27, [R1+0x19c] ;  /* 0x00019c00011b7983 */ /* 0x000f620000300800 */
[-C--:B------:R-:W-:Y:S02]  /*7c80*/  LEA.HI.X.SX32 R132, R164, R101.reuse, 0x1, P3 ;  /* 0x00000065a4847211 */ /* 0x080fe400018f0eff */
[-C--:B------:R-:W-:Y:S01]  /*7c90*/  IADD3 R6, P3, PT, R148, R102.reuse, RZ ;  /* 0x0000006694067210 */ /* 0x080fe20007f7e0ff */
[----:B------:R-:W5:Y:S01]  /*7ca0*/  LDL.LU R23, [R1+0x198] ;  /* 0x0001980001177983 */ /* 0x000f620000300800 */
[-C--:B------:R-:W-:Y:S02]  /*7cb0*/  IADD3 R149, P4, PT, R146, R102.reuse, RZ ;  /* 0x0000006692957210 */ /* 0x080fe40007f9e0ff */
[----:B------:R-:W-:Y:S01]  /*7cc0*/  IADD3 R10, P2, PT, R147, R102, RZ ;  /* 0x00000066930a7210 */ /* 0x000fe20007f5e0ff */
[----:B------:R-:W5:Y:S01]  /*7cd0*/  LDL.LU R25, [R1+0x194] ;  /* 0x0001940001197983 */ /* 0x000f620000300800 */
[----:B------:R-:W-:-:S02]  /*7ce0*/  LEA.HI.X.SX32 R9, R148, R101, 0x1, P3 ;  /* 0x0000006594097211 */ /* 0x000fc400018f0eff */
[-C--:B------:R-:W-:Y:S01]  /*7cf0*/  LEA.HI.X.SX32 R150, R146, R101.reuse, 0x1, P4 ;  /* 0x0000006592967211 */ /* 0x080fe200020f0eff */
[----:B------:R-:W5:Y:S01]  /*7d00*/  LDL.LU R22, [R1+0x190] ;  /* 0x0001900001167983 */ /* 0x000f620000300800 */
[-C--:B------:R-:W-:Y:S02]  /*7d10*/  IADD3 R136, P3, PT, R145, R102.reuse, RZ ;  /* 0x0000006691887210 */ /* 0x080fe40007f7e0ff */
[-C--:B------:R-:W-:Y:S02]  /*7d20*/  IADD3 R129, P4, PT, R144, R102.reuse, RZ ;  /* 0x0000006690817210 */ /* 0x080fe40007f9e0ff */
[-C--:B------:R-:W-:Y:S02]  /*7d30*/  LEA.HI.X.SX32 R13, R147, R101.reuse, 0x1, P2 ;  /* 0x00000065930d7211 */ /* 0x080fe400010f0eff */
[----:B------:R-:W-:Y:S02]  /*7d40*/  IADD3 R159, P2, PT, R167, R102, RZ ;  /* 0x00000066a79f7210 */ /* 0x000fe40007f5e0ff */
[----:B------:R-:W-:-:S02]  /*7d50*/  LEA.HI.X.SX32 R114, R145, R101, 0x1, P3 ;  /* 0x0000006591727211 */ /* 0x000fc400018f0eff */
[-C--:B------:R-:W-:Y:S02]  /*7d60*/  LEA.HI.X.SX32 R130, R144, R101.reuse, 0x1, P4 ;  /* 0x0000006590827211 */ /* 0x080fe400020f0eff */
[-C--:B------:R-:W-:Y:S02]  /*7d70*/  IADD3 R145, P4, PT, R142, R102.reuse, RZ ;  /* 0x000000668e917210 */ /* 0x080fe40007f9e0ff */
[----:B------:R-:W-:Y:S02]  /*7d80*/  LEA.HI.X.SX32 R153, R167, R101, 0x1, P2 ;  /* 0x00000065a7997211 */ /* 0x000fe400010f0eff */
[-C--:B------:R-:W-:Y:S02]  /*7d90*/  IADD3 R7, P6, PT, R162, R102.reuse, RZ ;  /* 0x00000066a2077210 */ /* 0x080fe40007fde0ff */
[-C--:B------:R-:W-:Y:S02]  /*7da0*/  IADD3 R118, P2, PT, R140, R102.reuse, RZ ;  /* 0x000000668c767210 */ /* 0x080fe40007f5e0ff */
[----:B------:R-:W-:-:S02]  /*7db0*/  IADD3 R14, P3, PT, R141, R102, RZ ;  /* 0x000000668d0e7210 */ /* 0x000fc40007f7e0ff */
[-C--:B------:R-:W-:Y:S02]  /*7dc0*/  LEA.HI.X.SX32 R144, R142, R101.reuse, 0x1, P4 ;  /* 0x000000658e907211 */ /* 0x080fe400020f0eff */
[-C--:B------:R-:W-:Y:S02]  /*7dd0*/  IADD3 R155, P4, PT, R139, R102.reuse, RZ ;  /* 0x000000668b9b7210 */ /* 0x080fe40007f9e0ff */
[----:B------:R-:W-:Y:S02]  /*7de0*/  PLOP3.LUT P0, PT, PT, PT, UP1, 0x80, 0x8 ;  /* 0x000000000008781c */ /* 0x000fe40003f0f018 */
[----:B------:R-:W-:Y:S02]  /*7df0*/  IADD3 R5, P5, PT, R163, R102, RZ ;  /* 0x00000066a3057210 */ /* 0x000fe40007fbe0ff */
[-C--:B------:R-:W-:Y:S02]  /*7e00*/  LEA.HI.X.SX32 R12, R162, R101.reuse, 0x1, P6 ;  /* 0x00000065a20c7211 */ /* 0x080fe400030f0eff */
[----:B------:R-:W-:-:S02]  /*7e10*/  LEA.HI.X.SX32 R119, R140, R101, 0x1, P2 ;  /* 0x000000658c777211 */ /* 0x000fc400010f0eff */
[-C--:B------:R-:W-:Y:S02]  /*7e20*/  LEA.HI.X.SX32 R141, R141, R101.reuse, 0x1, P3 ;  /* 0x000000658d8d7211 */ /* 0x080fe400018f0eff */
[-C--:B------:R-:W-:Y:S02]  /*7e30*/  IADD3 R147, P2, PT, R143, R102.reuse, RZ ;  /* 0x000000668f937210 */ /* 0x080fe40007f5e0ff */
[-C--:B------:R-:W-:Y:S02]  /*7e40*/  IADD3 R162, P3, PT, R138, R102.reuse, RZ ;  /* 0x000000668aa27210 */ /* 0x080fe40007f7e0ff */
[----:B------:R-:W-:Y:S02]  /*7e50*/  LEA.HI.X.SX32 R156, R139, R101, 0x1, P4 ;  /* 0x000000658b9c7211 */ /* 0x000fe400020f0eff */
[-C--:B------:R-:W-:Y:S02]  /*7e60*/  IADD3 R120, P6, PT, R165, R102.reuse, RZ ;  /* 0x00000066a5787210 */ /* 0x080fe40007fde0ff */
[----:B------:R-:W-:-:S02]  /*7e70*/  IADD3 R116, P4, PT, R109, R102, RZ ;  /* 0x000000666d747210 */ /* 0x000fc40007f9e0ff */
[----:B------:R-:W-:Y:S02]  /*7e80*/  ISETP.LT.AND P0, PT, R137, UR22, P0 ;  /* 0x0000001689007c0c */ /* 0x000fe40008701270 */
[-C--:B------:R-:W-:Y:S02]  /*7e90*/  LEA.HI.X.SX32 R3, R163, R101.reuse, 0x1, P5 ;  /* 0x00000065a3037211 */ /* 0x080fe400028f0eff */
[-C--:B------:R-:W-:Y:S02]  /*7ea0*/  LEA.HI.X.SX32 R148, R143, R101.reuse, 0x1, P2 ;  /* 0x000000658f947211 */ /* 0x080fe400010f0eff */
[-C--:B------:R-:W-:Y:S02]  /*7eb0*/  LEA.HI.X.SX32 R163, R138, R101.reuse, 0x1, P3 ;  /* 0x000000658aa37211 */ /* 0x080fe400018f0eff */
[----:B------:R-:W-:Y:S02]  /*7ec0*/  IADD3 R17, P5, PT, R166, R102, RZ ;  /* 0x00000066a6117210 */ /* 0x000fe40007fbe0ff */
[----:B------:R-:W-:-:S02]  /*7ed0*/  LEA.HI.X.SX32 R121, R165, R101, 0x1, P6 ;  /* 0x00000065a5797211 */ /* 0x000fc400030f0eff */
[-C--:B------:R-:W-:Y:S02]  /*7ee0*/  IADD3 R181, P2, PT, R111, R102.reuse, RZ ;  /* 0x000000666fb57210 */ /* 0x080fe40007f5e0ff */
[-C--:B------:R-:W-:Y:S02]  /*7ef0*/  IADD3 R127, P3, PT, R110, R102.reuse, RZ ;  /* 0x000000666e7f7210 */ /* 0x080fe40007f7e0ff */
[-C--:B------:R-:W-:Y:S02]  /*7f00*/  LEA.HI.X.SX32 R117, R109, R101.reuse, 0x1, P4 ;  /* 0x000000656d757211 */ /* 0x080fe400020f0eff */
[-C--:B------:R-:W-:Y:S02]  /*7f10*/  IADD3 R165, P4, PT, R106, R102.reuse, RZ ;  /* 0x000000666aa57210 */ /* 0x080fe40007f9e0ff */
[----:B------:R-:W-:Y:S02]  /*7f20*/  IADD3 R142, P6, PT, R113, R102, RZ ;  /* 0x00000066718e7210 */ /* 0x000fe40007fde0ff */
[----:B------:R-:W-:-:S02]  /*7f30*/  LEA.HI.X.SX32 R15, R166, R101, 0x1, P5 ;  /* 0x00000065a60f7211 */ /* 0x000fc400028f0eff */
[-C--:B------:R-:W-:Y:S02]  /*7f40*/  LEA.HI.X.SX32 R175, R111, R101.reuse, 0x1, P2 ;  /* 0x000000656faf7211 */ /* 0x080fe400010f0eff */
[-C--:B------:R-:W-:Y:S02]  /*7f50*/  LEA.HI.X.SX32 R128, R110, R101.reuse, 0x1, P3 ;  /* 0x000000656e807211 */ /* 0x080fe400018f0eff */
[-C--:B------:R-:W-:Y:S02]  /*7f60*/  IADD3 R164, P2, PT, R108, R102.reuse, RZ ;  /* 0x000000666ca47210 */ /* 0x080fe40007f5e0ff */
[-C--:B------:R-:W-:Y:S02]  /*7f70*/  IADD3 R146, P3, PT, R107, R102.reuse, RZ ;  /* 0x000000666b927210 */ /* 0x080fe40007f7e0ff */
[----:B------:R-:W-:Y:S02]  /*7f80*/  LEA.HI.X.SX32 R166, R106, R101, 0x1, P4 ;  /* 0x000000656aa67211 */ /* 0x000fe400020f0eff */
[----:B------:R-:W-:-:S02]  /*7f90*/  IADD3 R187, P4, PT, R103, R102, RZ ;  /* 0x0000006667bb7210 */ /* 0x000fc40007f9e0ff */
[-C--:B------:R-:W-:Y:S02]  /*7fa0*/  LEA.HI.X.SX32 R143, R113, R101.reuse, 0x1, P6 ;  /* 0x00000065718f7211 */ /* 0x080fe400030f0eff */
[-C--:B------:R-:W-:Y:S02]  /*7fb0*/  LEA.HI.X.SX32 R140, R108, R101.reuse, 0x1, P2 ;  /* 0x000000656c8c7211 */ /* 0x080fe400010f0eff */
[-C--:B------:R-:W-:Y:S02]  /*7fc0*/  LEA.HI.X.SX32 R167, R107, R101.reuse, 0x1, P3 ;  /* 0x000000656ba77211 */ /* 0x080fe400018f0eff */
[-C--:B------:R-:W-:Y:S02]  /*7fd0*/  IADD3 R151, P2, PT, R105, R102.reuse, RZ ;  /* 0x0000006669977210 */ /* 0x080fe40007f5e0ff */
[-C--:B------:R-:W-:Y:S02]  /*7fe0*/  IADD3 R157, P3, PT, R104, R102.reuse, RZ ;  /* 0x00000066689d7210 */ /* 0x080fe40007f7e0ff */
[----:B------:R-:W-:Y:S01]  /*7ff0*/  IADD3 R124, P5, PT, R112, R102, RZ ;  /* 0x00000066707c7210 */ /* 0x000fe20007fbe0ff */
[----:B------:R-:W-:Y:S01]  /*8000*/  @P0 IMAD.MOV.U32 R102, RZ, RZ, R142 ;  /* 0x000000ffff660224 */ /* 0x000fe200078e008e */
[----:B------:R-:W-:Y:S01]  /*8010*/  LEA.HI.X.SX32 R186, R103, R101, 0x1, P4 ;  /* 0x0000006567ba7211 */ /* 0x000fe200020f0eff */
[----:B------:R-:W-:Y:S01]  /*8020*/  @P0 IMAD.MOV.U32 R103, RZ, RZ, R143 ;  /* 0x000000ffff670224 */ /* 0x000fe200078e008f */
[----:B------:R-:W-:-:S02]  /*8030*/  PRMT R106, RZ, 0x7610, R106 ;  /* 0x00007610ff6a7816 */ /* 0x000fc4000000006a */
[-C--:B------:R-:W-:Y:S02]  /*8040*/  LEA.HI.X.SX32 R161, R105, R101.reuse, 0x1, P2 ;  /* 0x0000006569a17211 */ /* 0x080fe400010f0eff */
[-C--:B------:R-:W-:Y:S02]  /*8050*/  LEA.HI.X.SX32 R158, R104, R101.reuse, 0x1, P3 ;  /* 0x00000065689e7211 */ /* 0x080fe400018f0eff */
[----:B------:R-:W-:Y:S01]  /*8060*/  LEA.HI.X.SX32 R125, R112, R101, 0x1, P5 ;  /* 0x00000065707d7211 */ /* 0x000fe200028f0eff */
[----:B------:R0:W2:Y:S01]  /*8070*/  @P0 LDG.E.U8 R106, desc[UR20][R102.64] ;  /* 0x00000014666a0981 */ /* 0x0000a2000c1e1100 */
[----:B------:R-:W-:Y:S01]  /*8080*/  PRMT R101, RZ, 0x7610, R101 ;  /* 0x00007610ff657816 */ /* 0x000fe20000000065 */
[----:B0-----:R-:W-:Y:S02]  /*8090*/  @P0 IMAD.MOV.U32 R102, RZ, RZ, R198 ;  /* 0x000000ffff660224 */ /* 0x001fe400078e00c6 */
[----:B------:R-:W-:-:S05]  /*80a0*/  @P0 IMAD.MOV.U32 R103, RZ, RZ, R197 ;  /* 0x000000ffff670224 */ /* 0x000fca00078e00c5 */
[----:B------:R0:W3:Y:S01]  /*80b0*/  @P0 LDG.E.U8 R101, desc[UR20][R102.64] ;  /* 0x0000001466650981 */ /* 0x0000e2000c1e1100 */
[----:B------:R-:W-:Y:S02]  /*80c0*/  @P0 IMAD.MOV.U32 R104, RZ, RZ, R214 ;  /* 0x000000ffff680224 */ /* 0x000fe400078e00d6 */
[----:B------:R-:W-:Y:S01]  /*80d0*/  @P0 IMAD.MOV.U32 R105, RZ, RZ, R213 ;  /* 0x000000ffff690224 */ /* 0x000fe200078e00d5 */
[----:B0-----:R-:W-:-:S06]  /*80e0*/  PRMT R102, RZ, 0x7610, R102 ;  /* 0x00007610ff667816 */ /* 0x001fcc0000000066 */
[----:B------:R0:W4:Y:S01]  /*80f0*/  @P0 LDG.E.U8 R102, desc[UR20][R104.64] ;  /* 0x0000001468660981 */ /* 0x000122000c1e1100 */
[----:B------:R-:W-:-:S05]  /*8100*/  LOP3.LUT R152, R137, 0x30, RZ, 0x3c, !PT ;  /* 0x0000003089987812 */ /* 0x000fca00078e3cff */
[----:B------:R-:W-:Y:S04]  /*8110*/  STS.U8 [R152+UR9+0x1380], R24 ;  /* 0x0013801898007988 */ /* 0x000fe80008000009 */
[----:B------:R-:W-:Y:S04]  /*8120*/  STS.U8 [R152+UR9+0x1780], R19 ;  /* 0x0017801398007988 */ /* 0x000fe80008000009 */
[----:B------:R-:W-:Y:S01]  /*8130*/  STS.U8 [R152+UR9+0x1b80], R21 ;  /* 0x001b801598007988 */ /* 0x000fe20008000009 */
[----:B0-----:R-:W-:-:S03]  /*8140*/  @P0 IMAD.MOV.U32 R104, RZ, RZ, R230 ;  /* 0x000000ffff680224 */ /* 0x001fc600078e00e6 */
[----:B------:R-:W-:Y:S01]  /*8150*/  STS.U8 [R152+UR9+0x1f80], R238 ;  /* 0x001f80ee98007988 */ /* 0x000fe20008000009 */
[----:B------:R-:W-:-:S03]  /*8160*/  @P0 IMAD.MOV.U32 R105, RZ, RZ, R229 ;  /* 0x000000ffff690224 */ /* 0x000fc600078e00e5 */
[----:B---3--:R0:W-:Y:S02]  /*8170*/  STS.U8 [R137+UR9+0x2000], R101 ;  /* 0x0020006589007988 */ /* 0x0081e40008000009 */
[----:B0-----:R-:W-:-:S06]  /*8180*/  PRMT R101, RZ, 0x7610, R101 ;  /* 0x00007610ff657816 */ /* 0x001fcc0000000065 */
[----:B------:R0:W3:Y:S04]  /*8190*/  @P0 LDG.E.U8 R101, desc[UR20][R104.64] ;  /* 0x0000001468650981 */ /* 0x0000e8000c1e1100 */
[----:B----4-:R1:W-:Y:S01]  /*81a0*/  STS.U8 [R137+UR9+0x2400], R102 ;  /* 0x0024006689007988 */ /* 0x0103e20008000009 */
[----:B0-----:R-:W-:Y:S02]  /*81b0*/  @P0 IMAD.MOV.U32 R104, RZ, RZ, R247 ;  /* 0x000000ffff680224 */ /* 0x001fe400078e00f7 */
[----:B------:R-:W-:Y:S01]  /*81c0*/  @P0 IMAD.MOV.U32 R105, RZ, RZ, R246 ;  /* 0x000000ffff690224 */ /* 0x000fe200078e00f6 */
[----:B-1----:R-:W-:-:S06]  /*81d0*/  PRMT R102, RZ, 0x7610, R102 ;  /* 0x00007610ff667816 */ /* 0x002fcc0000000066 */
[----:B------:R0:W4:Y:S01]  /*81e0*/  @P0 LDG.E.U8 R102, desc[UR20][R104.64] ;  /* 0x0000001468660981 */ /* 0x000122000c1e1100 */
[----:B------:R-:W-:Y:S01]  /*81f0*/  PRMT R103, RZ, 0x7610, R103 ;  /* 0x00007610ff677816 */ /* 0x000fe20000000067 */
[----:B0-----:R-:W-:Y:S02]  /*8200*/  @P0 IMAD.MOV.U32 R104, RZ, RZ, R20 ;  /* 0x000000ffff680224 */ /* 0x001fe400078e0014 */
[----:B------:R-:W-:Y:S01]  /*8210*/  @P0 IMAD.MOV.U32 R105, RZ, RZ, R18 ;  /* 0x000000ffff690224 */ /* 0x000fe200078e0012 */
[----:B---3--:R0:W-:Y:S02]  /*8220*/  STS.U8 [R137+UR9+0x2800], R101 ;  /* 0x0028006589007988 */ /* 0x0081e40008000009 */
[----:B0-----:R-:W-:-:S06]  /*8230*/  PRMT R101, RZ, 0x7610, R101 ;  /* 0x00007610ff657816 */ /* 0x001fcc0000000065 */
[----:B------:R0:W3:Y:S04]  /*8240*/  @P0 LDG.E.U8 R101, desc[UR20][R104.64] ;  /* 0x0000001468650981 */ /* 0x0000e8000c1e1100 */
[----:B----4-:R1:W-:Y:S01]  /*8250*/  STS.U8 [R137+UR9+0x2c00], R102 ;  /* 0x002c006689007988 */ /* 0x0103e20008000009 */
[----:B0-----:R-:W-:Y:S02]  /*8260*/  @P0 IMAD.MOV.U32 R104, RZ, RZ, R17 ;  /* 0x000000ffff680224 */ /* 0x001fe400078e0011 */
[----:B------:R-:W-:Y:S01]  /*8270*/  @P0 IMAD.MOV.U32 R105, RZ, RZ, R15 ;  /* 0x000000ffff690224 */ /* 0x000fe200078e000f */
[----:B-1----:R-:W-:-:S04]  /*8280*/  PRMT R102, RZ, 0x7610, R102 ;  /* 0x00007610ff667816 */ /* 0x002fc80000000066 */
[----:B------:R0:W4:Y:S02]  /*8290*/  @P0 LDG.E.U8 R103, desc[UR20][R104.64] ;  /* 0x0000001468670981 */ /* 0x000124000c1e1100 */
[----:B0-----:R-:W-:Y:S02]  /*82a0*/  @P0 IMAD.MOV.U32 R104, RZ, RZ, R14 ;  /* 0x000000ffff680224 */ /* 0x001fe400078e000e */
[----:B------:R-:W-:-:S05]  /*82b0*/  @P0 IMAD.MOV.U32 R105, RZ, RZ, R141 ;  /* 0x000000ffff690224 */ /* 0x000fca00078e008d */
[----:B------:R0:W2:Y:S02]  /*82c0*/  @P0 LDG.E.U8 R102, desc[UR20][R104.64] ;  /* 0x0000001468660981 */ /* 0x0000a4000c1e1100 */
[----:B0-----:R-:W-:Y:S02]  /*82d0*/  @P0 IMAD.MOV.U32 R104, RZ, RZ, R164 ;  /* 0x000000ffff680224 */ /* 0x001fe400078e00a4 */
[----:B------:R-:W-:Y:S01]  /*82e0*/  @P0 IMAD.MOV.U32 R105, RZ, RZ, R140 ;  /* 0x000000ffff690224 */ /* 0x000fe200078e008c */
[----:B------:R-:W-:Y:S04]  /*82f0*/  STL [R1], R8 ;  /* 0x0000000801007387 */ /* 0x000fe80000100800 */
[----:B---3--:R0:W-:Y:S02]  /*8300*/  STS.U8 [R137+UR9+0x3000], R101 ;  /* 0x0030006589007988 */ /* 0x0081e40008000009 */
[----:B0-----:R-:W-:-:S06]  /*8310*/  PRMT R101, RZ, 0x7610, R101 ;  /* 0x00007610ff657816 */ /* 0x001fcc0000000065 */
[----:B------:R0:W3:Y:S04]  /*8320*/  @P0 LDG.E.U8 R101, desc[UR20][R104.64] ;  /* 0x0000001468650981 */ /* 0x0000e8000c1e1100 */
[----:B----4-:R-:W-:Y:S01]  /*8330*/  STS.U8 [R137+UR9+0x3400], R103 ;  /* 0x0034006789007988 */ /* 0x010fe20008000009 */
[----:B0-----:R-:W-:Y:S02]  /*8340*/  @P0 IMAD.MOV.U32 R104, RZ, RZ, R200 ;  /* 0x000000ffff680224 */ /* 0x001fe400078e00c8 */
[----:B------:R-:W-:Y:S01]  /*8350*/  @P0 IMAD.MOV.U32 R105, RZ, RZ, R199 ;  /* 0x000000ffff690224 */ /* 0x000fe200078e00c7 */
[----:B--2---:R0:W-:Y:S02]  /*8360*/  STS.U8 [R137+UR9+0x3800], R102 ;  /* 0x0038006689007988 */ /* 0x0041e40008000009 */
[----:B0-----:R-:W-:-:S06]  /*8370*/  PRMT R102, RZ, 0x7610, R102 ;  /* 0x00007610ff667816 */ /* 0x001fcc0000000066 */
[----:B------:R0:W2:Y:S04]  /*8380*/  @P0 LDG.E.U8 R102, desc[UR20][R104.64] ;  /* 0x0000001468660981 */ /* 0x0000a8000c1e1100 */
[----:B------:R-:W-:Y:S04]  /*8390*/  STL [R1+0x8], R4 ;  /* 0x0000080401007387 */ /* 0x000fe80000100800 */
        /* <DEDUP_REMOVED lines=53> */
[----:B------:R-:W-:Y:S01]  /*86f0*/  STL [R1+0xd4], R128 ;  /* 0x0000d48001007387 */ /* 0x000fe20000100800 */
[----:B0-----:R-:W-:-:S03]  /*8700*/  @P0 IMAD.MOV.U32 R104, RZ, RZ, R216 ;  /* 0x000000ffff680224 */ /* 0x001fc600078e00d8 */
[----:B------:R-:W-:Y:S01]  /*8710*/  STL [R1+0xdc], R117 ;  /* 0x0000dc7501007387 */ /* 0x000fe20000100800 */
[----:B------:R-:W-:-:S03]  /*8720*/  @P0 IMAD.MOV.U32 R105, RZ, RZ, R215 ;  /* 0x000000ffff690224 */ /* 0x000fc600078e00d7 */
[----:B------:R0:W-:Y:S02]  /*8730*/  STL [R1+0xe8], R164 ;  /* 0x0000e8a401007387 */ /* 0x0001e40000100800 */
[----:B0-----:R-:W-:Y:S02]  /*8740*/  LOP3.LUT R164, R137, 0x10, RZ, 0x3c, !PT ;  /* 0x0000001089a47812 */ /* 0x001fe400078e3cff */
[----:B---3--:R0:W-:Y:S02]  /*8750*/  STS.U8 [R137+UR9+0x3c00], R101 ;  /* 0x003c006589007988 */ /* 0x0081e40008000009 */
[----:B0-----:R-:W-:-:S06]  /*8760*/  PRMT R101, RZ, 0x7610, R101 ;  /* 0x00007610ff657816 */ /* 0x001fcc0000000065 */
[----:B------:R0:W3:Y:S02]  /*8770*/  @P0 LDG.E.U8 R101, desc[UR20][R104.64] ;  /* 0x0000001468650981 */ /* 0x0000e4000c1e1100 */
[----:B0-----:R-:W-:Y:S02]  /*8780*/  @P0 IMAD.MOV.U32 R104, RZ, RZ, R232 ;  /* 0x000000ffff680224 */ /* 0x001fe400078e00e8 */
[----:B------:R-:W-:Y:S01]  /*8790*/  @P0 IMAD.MOV.U32 R105, RZ, RZ, R231 ;  /* 0x000000ffff690224 */ /* 0x000fe200078e00e7 */
[----:B--2---:R0:W-:Y:S02]  /*87a0*/  STS.U8 [R164+UR9+0x2080], R102 ;  /* 0x00208066a4007988 */ /* 0x0041e40008000009 */
[----:B0-----:R-:W-:-:S06]  /*87b0*/  PRMT R102, RZ, 0x7610, R102 ;  /* 0x00007610ff667816 */ /* 0x001fcc0000000066 */
[----:B------:R0:W2:Y:S02]  /*87c0*/  @P0 LDG.E.U8 R102, desc[UR20][R104.64] ;  /* 0x0000001468660981 */ /* 0x0000a4000c1e1100 */
[----:B0-----:R-:W-:Y:S02]  /*87d0*/  @P0 IMAD.MOV.U32 R104, RZ, RZ, R249 ;  /* 0x000000ffff680224 */ /* 0x001fe400078e00f9 */
[----:B------:R-:W-:Y:S01]  /*87e0*/  @P0 IMAD.MOV.U32 R105, RZ, RZ, R248 ;  /* 0x000000ffff690224 */ /* 0x000fe200078e00f8 */
        /* <DEDUP_REMOVED lines=31> */
[----:B0-----:R-:W-:Y:S02]  /*89e0*/  LOP3.LUT R164, R137, 0x20, RZ, 0x3c, !PT ;  /* 0x0000002089a47812 */ /* 0x001fe400078e3cff */
[----:B------:R-:W-:-:S06]  /*89f0*/  PRMT R101, RZ, 0x7610, R101 ;  /* 0x00007610ff657816 */ /* 0x000fcc0000000065 */
        /* <DEDUP_REMOVED lines=75> */
[----:B------:R0:W2:Y:S01]  /*8eb0*/  @P0 LDG.E.U8 R102, desc[UR20][R104.64] ;  /* 0x0000001468660981 */ /* 0x0000a2000c1e1100 */
[----:B------:R-:W-:Y:S01]  /*8ec0*/  @P0 IMAD.MOV.U32 R103, RZ, RZ, R221 ;  /* 0x000000ffff670224 */ /* 0x000fe200078e00dd */
[----:B0-----:R-:W-:Y:S02]  /*8ed0*/  LOP3.LUT R104, R137, 0x40, RZ, 0x3c, !PT ;  /* 0x0000004089687812 */ /* 0x001fe400078e3cff */
[----:B---3--:R0:W-:Y:S02]  /*8ee0*/  STS.U8 [R152+UR9+0x3d80], R101 ;  /* 0x003d806598007988 */ /* 0x0081e40008000009 */
[----:B0-----:R-:W-:Y:S02]  /*8ef0*/  PRMT R101, RZ, 0x7610, R101 ;  /* 0x00007610ff657816 */ /* 0x001fe40000000065 */
[----:B--2---:R0:W-:Y:S02]  /*8f00*/  STS.U8 [R104+UR9+0x2200], R102 ;  /* 0x0022006668007988 */ /* 0x0041e40008000009 */
[----:B0-----:R-:W-:-:S05]  /*8f10*/  @P0 IMAD.MOV.U32 R102, RZ, RZ, R222 ;  /* 0x000000ffff660224 */ /* 0x001fca00078e00de */
[----:B------:R0:W2:Y:S02]  /*8f20*/  @P0 LDG.E.U8 R101, desc[UR20][R102.64] ;  /* 0x0000001466650981 */ /* 0x0000a4000c1e1100 */
[----:B0-----:R-:W-:Y:S02]  /*8f30*/  @P0 IMAD.MOV.U32 R102, RZ, RZ, R239 ;  /* 0x000000ffff660224 */ /* 0x001fe400078e00ef */
[----:B------:R-:W-:Y:S01]  /*8f40*/  @P0 IMAD.MOV.U32 R103, RZ, RZ, R237 ;  /* 0x000000ffff670224 */ /* 0x000fe200078e00ed */
[----:B--2---:R0:W-:Y:S02]  /*8f50*/  STS.U8 [R104+UR9+0x2600], R101 ;  /* 0x0026006568007988 */ /* 0x0041e40008000009 */
[----:B0-----:R-:W-:-:S06]  /*8f60*/  PRMT R101, RZ, 0x7610, R101 ;  /* 0x00007610ff657816 */ /* 0x001fcc0000000065 */
        /* <DEDUP_REMOVED lines=25> */
[----:B------:R0:W2:Y:S01]  /*9100*/  @P0 LDG.E.U8 R101, desc[UR20][R102.64] ;  /* 0x0000001466650981 */ /* 0x0000a2000c1e1100 */
[----:B------:R-:W-:Y:S01]  /*9110*/  @P0 IMAD.MOV.U32 R105, RZ, RZ, R207 ;  /* 0x000000ffff690224 */ /* 0x000fe200078e00cf */
[----:B0-----:R-:W-:Y:S02]  /*9120*/  PRMT R102, RZ, 0x7610, R102 ;  /* 0x00007610ff667816 */ /* 0x001fe40000000066 */
[----:B--2---:R0:W-:Y:S02]  /*9130*/  STS.U8 [R104+UR9+0x3e00], R101 ;  /* 0x003e006568007988 */ /* 0x0041e40008000009 */
[----:B0-----:R-:W-:-:S05]  /*9140*/  @P0 IMAD.MOV.U32 R104, RZ, RZ, R208 ;  /* 0x000000ffff680224 */ /* 0x001fca00078e00d0 */
[----:B------:R-:W2:Y:S01]  /*9150*/  @P0 LDG.E.U8 R102, desc[UR20][R104.64] ;  /* 0x0000001468660981 */ /* 0x000ea2000c1e1100 */
[----:B------:R-:W-:Y:S01]  /*9160*/  LOP3.LUT R107, R137, 0x50, RZ, 0x3c, !PT ;  /* 0x00000050896b7812 */ /* 0x000fe200078e3cff */
[----:B------:R-:W-:Y:S01]  /*9170*/  @P0 IMAD.MOV.U32 R103, RZ, RZ, R223 ;  /* 0x000000ffff670224 */ /* 0x000fe200078e00df */
[----:B------:R-:W-:-:S03]  /*9180*/  PRMT R101, RZ, 0x7610, R101 ;  /* 0x00007610ff657816 */ /* 0x000fc60000000065 */
        /* <DEDUP_REMOVED lines=28> */
[----:B------:R-:W-:Y:S02]  /*9350*/  @P0 IMAD.MOV.U32 R104, RZ, RZ, R210 ;  /* 0x000000ffff680224 */ /* 0x000fe400078e00d2 */
[----:B------:R-:W-:Y:S02]  /*9360*/  @P0 IMAD.MOV.U32 R105, RZ, RZ, R209 ;  /* 0x000000ffff690224 */ /* 0x000fe400078e00d1 */
[----:B0-----:R-:W-:Y:S02]  /*9370*/  @P0 IMAD.MOV.U32 R102, RZ, RZ, R187 ;  /* 0x000000ffff660224 */ /* 0x001fe400078e00bb */
[----:B------:R-:W-:Y:S01]  /*9380*/  @P0 IMAD.MOV.U32 R103, RZ, RZ, R186 ;  /* 0x000000ffff670224 */ /* 0x000fe200078e00ba */
[----:B--2---:R0:W-:Y:S02]  /*9390*/  STS.U8 [R107+UR9+0x3a80], R101 ;  /* 0x003a80656b007988 */ /* 0x0041e40008000009 */
[----:B0-----:R-:W-:-:S06]  /*93a0*/  PRMT R101, RZ, 0x7610, R101 ;  /* 0x00007610ff657816 */ /* 0x001fcc0000000065 */
[----:B------:R0:W2:Y:S02]  /*93b0*/  @P0 LDG.E.U8 R101, desc[UR20][R102.64] ;  /* 0x0000001466650981 */ /* 0x0000a4000c1e1100 */
[----:B0-----:R-:W-:-:S06]  /*93c0*/  PRMT R102, RZ, 0x7610, R102 ;  /* 0x00007610ff667816 */ /* 0x001fcc0000000066 */
[----:B------:R-:W3:Y:S01]  /*93d0*/  @P0 LDG.E.U8 R102, desc[UR20][R104.64] ;  /* 0x0000001468660981 */ /* 0x000ee2000c1e1100 */
[----:B------:R-:W-:-:S03]  /*93e0*/  @P0 IMAD.MOV.U32 R103, RZ, RZ, R225 ;  /* 0x000000ffff670224 */ /* 0x000fc600078e00e1 */
[----:B--2---:R0:W-:Y:S02]  /*93f0*/  STS.U8 [R107+UR9+0x3e80], R101 ;  /* 0x003e80656b007988 */ /* 0x0041e40008000009 */
[----:B0-----:R-:W-:Y:S02]  /*9400*/  LOP3.LUT R107, R137, 0x60, RZ, 0x3c, !PT ;  /* 0x00000060896b7812 */ /* 0x001fe400078e3cff */
[----:B------:R-:W-:-:S03]  /*9410*/  PRMT R101, RZ, 0x7610, R101 ;  /* 0x00007610ff657816 */ /* 0x000fc60000000065 */
[----:B---3--:R0:W-:Y:S02]  /*9420*/  STS.U8 [R107+UR9+0x2300], R102 ;  /* 0x002300666b007988 */ /* 0x0081e40008000009 */
        /* <DEDUP_REMOVED lines=40> */
[----:B------:R-:W-:Y:S04]  /*96b0*/  STS.U8 [R107+UR9+0x3f80], R106 ;  /* 0x003f806a6b007988 */ /* 0x000fe80008000009 */
        /* <DEDUP_REMOVED lines=37> */
[----:B------:R0:W5:Y:S04]  /*9910*/  LDL.LU R24, [R1+0x18c] ;  /* 0x00018c0001187983 */ /* 0x0001680000300800 */
[----:B------:R-:W-:Y:S04]  /*9920*/  STL [R1+0x10c], R186 ;  /* 0x00010cba01007387 */ /* 0x000fe80000100800 */
[----:B------:R0:W5:Y:S04]  /*9930*/  LDL.LU R19, [R1+0x188] ;  /* 0x0001880001137983 */ /* 0x0001680000300800 */
[----:B------:R-:W-:Y:S04]  /*9940*/  STL [R1+0x11c], R143 ;  /* 0x00011c8f01007387 */ /* 0x000fe80000100800 */
[----:B------:R-:W-:Y:S04]  /*9950*/  STL [R1+0x114], R125 ;  /* 0x0001147d01007387 */ /* 0x000fe80000100800 */
[----:B------:R0:W5:Y:S04]  /*9960*/  LDL.LU R21, [R1+0x184] ;  /* 0x0001840001157983 */ /* 0x0001680000300800 */
        /* <DEDUP_REMOVED lines=18> */
[----:B--2---:R1:W-:Y:S02]  /*9a90*/  STS.U8 [R107+UR9+0x3780], R101 ;  /* 0x003780656b007988 */ /* 0x0043e40008000009 */
[----:B-1----:R-:W-:-:S06]  /*9aa0*/  PRMT R101, RZ, 0x7610, R101 ;  /* 0x00007610ff657816 */ /* 0x002fcc0000000065 */
[----:B------:R-:W2:Y:S01]  /*9ab0*/  @P0 LDG.E.U8 R101, desc[UR20][R102.64] ;  /* 0x0000001466650981 */ /* 0x000ea2000c1e1100 */
[----:B------:R-:W-:-:S04]  /*9ac0*/  UISETP.NE.U32.AND UP1, UPT, UR11, URZ, UPT ;  /* 0x000000ff0b00728c */ /* 0x000fc8000bf25070 */
[----:B------:R-:W-:Y:S02]  /*9ad0*/  UISETP.LT.OR UP3, UPT, UR24, 0x80, UP1 ;  /* 0x000000801800788c */ /* 0x000fe40008f61670 */
[----:B------:R-:W-:Y:S01]  /*9ae0*/  UISETP.GE.AND UP2, UPT, UR24, 0x100, UPT ;  /* 0x000001001800788c */ /* 0x000fe2000bf46270 */
[----:B--2---:R0:W-:Y:S01]  /*9af0*/  STS.U8 [R107+UR9+0x3b80], R101 ;  /* 0x003b80656b007988 */ /* 0x0041e20008000009 */
[----:B------:R1:W-:Y:S06]  /*9b00*/  MEMBAR.ALL.CTA ;  /* 0x0000000000007992 */ /* 0x0003ec0000008000 */
[----:B-1----:R-:W1:Y:S02]  /*9b10*/  FENCE.VIEW.ASYNC.S ;  /* 0x00000000000073c6 */ /* 0x002e640000000000 */
[----:B-1----:R-:W-:Y:S06]  /*9b20*/  BAR.SYNC.DEFER_BLOCKING 0x0 ;  /* 0x0000000000007b1d */ /* 0x002fec0000010000 */
[----:B------:R-:W-:Y:S05]  /*9b30*/  BRA.U UP3, `(.L_x_6) ;  /* 0x0000000103847547 */ /* 0x000fea000b800000 */
[----:B------:R-:W-:Y:S02]  /*9b40*/  UIADD3 UR4, UPT, UPT, UR9, 0x2000, URZ ;  /* 0x0000200009047890 */ /* 0x000fe4000fffe0ff */
[----:B------:R-:W-:Y:S02]  /*9b50*/  USHF.R.U32.HI UR14, URZ, 0x4, UR9 ;  /* 0x00000004ff0e7899 */ /* 0x000fe40008011609 */
[----:B------:R-:W-:Y:S02]  /*9b60*/  USHF.R.U32.HI UR4, URZ, 0x4, UR4 ;  /* 0x00000004ff047899 */ /* 0x000fe40008011604 */
[----:B------:R-:W-:Y:S02]  /*9b70*/  USGXT.U32 UR14, UR14, 0xe ;  /* 0x0000000e0e0e789a */ /* 0x000fe40008000000 */
[----:B------:R-:W-:Y:S02]  /*9b80*/  USGXT.U32 UR16, UR4, 0xe ;  /* 0x0000000e0410789a */ /* 0x000fe40008000000 */
[----:B------:R-:W-:-:S02]  /*9b90*/  UIADD3 UR34, UP3, UPT, UR14, 0x80, URZ ;  /* 0x000000800e227890 */ /* 0x000fc4000ff7e0ff */
[----:B------:R-:W-:Y:S01]  /*9ba0*/  UIADD3 UR32, UP4, UPT, UR16, 0x2, URZ ;  /* 0x0000000210207890 */ /* 0x000fe2000ff9e0ff */
[----:B------:R-:W-:Y:S01]  /*9bb0*/  UMOV UR4, URZ ;  /* 0x000000ff00047c82 */ /* 0x000fe20008000000 */
[----:B------:R-:W-:Y:S01]  /*9bc0*/  UMOV UR36, 0x0 ;  /* 0x0000000000247882 */ /* 0x000fe20000000000 */
[----:B------:R-:W-:Y:S02]  /*9bd0*/  UIADD3.X UR35, UPT, UPT, UR4, -0x7fffbfe0, URZ, UP3, !UPT ;  /* 0x8000402004237890 */ /* 0x000fe40009ffe4ff */
[----:B------:R-:W-:Y:S02]  /*9be0*/  UIADD3.X UR33, UPT, UPT, UR4, 0x40004040, URZ, UP4, !UPT ;  /* 0x4000404004217890 */ /* 0x000fe4000a7fe4ff */
[----:B------:R-:W-:Y:S02]  /*9bf0*/  UIADD3.64 UR18, UPT, UPT, UR34, 0x80, URZ ;  /* 0x0000008022127897 */ /* 0x000fe4000fffe0ff */
[----:B------:R-:W-:Y:S02]  /*9c00*/  UIADD3.64 UR26, UPT, UPT, UR32, 0x2, URZ ;  /* 0x00000002201a7897 */ /* 0x000fe4000fffe0ff */
[----:B------:R-:W-:-:S02]  /*9c10*/  UIADD3.64 UR28, UPT, UPT, UR34, 0x100, URZ ;  /* 0x00000100221c7897 */ /* 0x000fc4000fffe0ff */
[----:B------:R-:W-:Y:S01]  /*9c20*/  UIADD3.64 UR30, UPT, UPT, UR32, 0x4, URZ ;  /* 0x00000004201e7897 */ /* 0x000fe2000fffe0ff */
[----:B------:R-:W-:Y:S01]  /*9c30*/  UMOV UR37, 0x4108490 ;  /* 0x0410849000257882 */ /* 0x000fe20000000000 */
[----:B------:R-:W-:Y:S01]  /*9c40*/  UMOV UR15, 0x80004020 ;  /* 0x80004020000f7882 */ /* 0x000fe20000000000 */
[----:B------:R-:W-:Y:S01]  /*9c50*/  UMOV UR17, 0x40004040 ;  /* 0x4000404000117882 */ /* 0x000fe20000000000 */
[----:B------:R-:W-:Y:S01]  /*9c60*/  UMOV UR38, 0x0 ;  /* 0x0000000000267882 */ /* 0x000fe20000000000 */
[----:B------:R-:W-:Y:S01]  /*9c70*/  UMOV UR39, 0x4108490 ;  /* 0x0410849000277882 */ /* 0x000fe20000000000 */
[----:B------:R-:W-:Y:S01]  /*9c80*/  UMOV UR40, 0x0 ;  /* 0x0000000000287882 */ /* 0x000fe20000000000 */
[----:B------:R-:W-:Y:S01]  /*9c90*/  UMOV UR41, 0x4108490 ;  /* 0x0410849000297882 */ /* 0x000fe20000000000 */
[----:B------:R-:W-:Y:S01]  /*9ca0*/  UMOV UR4, UR6 ;  /* 0x0000000600047c82 */ /* 0x000fe20008000000 */
[----:B------:R-:W-:Y:S01]  /*9cb0*/  UMOV UR5, URZ ;  /* 0x000000ff00057c82 */ /* 0x000fe20008000000 */
[----:B------:R1:W-:Y:S01]  /*9cc0*/  UTCQMMA gdesc[UR14], gdesc[UR16], tmem[UR8], tmem[UR36], idesc[UR37], !UPT ;  /* 0x00ff24100e0075ea */ /* 0x0003e2000f800308 */
[----:B------:R-:W-:Y:S01]  /*9cd0*/  UMOV UR42, 0x0 ;  /* 0x00000000002a7882 */ /* 0x000fe20000000000 */
[----:B------:R-:W-:Y:S01]  /*9ce0*/  UMOV UR43, 0x4108490 ;  /* 0x04108490002b7882 */ /* 0x000fe20000000000 */
[----:B------:R1:W-:Y:S01]  /*9cf0*/  UTCQMMA gdesc[UR34], gdesc[UR32], tmem[UR8], tmem[UR38], idesc[UR39], UPT ;  /* 0x00ff2620220075ea */ /* 0x0003e2000b800308 */
[----:B------:R-:W-:Y:S01]  /*9d00*/  UMOV UR4, UR4 ;  /* 0x0000000400047c82 */ /* 0x000fe20008000000 */
[----:B------:R1:W-:Y:S01]  /*9d10*/  UTCQMMA gdesc[UR18], gdesc[UR26], tmem[UR8], tmem[UR40], idesc[UR41], UPT ;  /* 0x00ff281a120075ea */ /* 0x0003e2000b800308 */
[----:B------:R1:W-:Y:S01]  /*9d20*/  UTCQMMA gdesc[UR28], gdesc[UR30], tmem[UR8], tmem[UR42], idesc[UR43], UPT ;  /* 0x00ff2a1e1c0075ea */ /* 0x0003e2000b800308 */
[----:B------:R1:W-:Y:S01]  /*9d30*/  UTCBAR [UR4], URZ ;  /* 0x000000ff040073e9 */ /* 0x0003e200080000ff */
[----:B------:R-:W-:Y:S01]  /*9d40*/  NOP ;  /* 0x0000000000007918 */ /* 0x000fe20000000000 */
.L_x_6:
[----:B-1----:R-:W-:Y:S01]  /*9d50*/  UMOV UR4, URZ ;  /* 0x000000ff00047c82 */ /* 0x002fe20008000000 */
[----:B------:R-:W-:Y:S05]  /*9d60*/  BRA.U !UP2, `(.L_x_7) ;  /* 0x0000005d0a847547 */ /* 0x000fea000b800000 */
[----:B------:R-:W-:Y:S01]  /*9d70*/  USHF.L.U32 UR11, UR12, 0x7, URZ ;  /* 0x000000070c0b7899 */ /* 0x000fe200080006ff */
[----:B0-----:R-:W-:Y:S01]  /*9d80*/  IMAD.MOV.U32 R101, RZ, RZ, RZ ;  /* 0x000000ffff657224 */ /* 0x001fe200078e00ff */
[----:B------:R-:W-:Y:S02]  /*9d90*/  USHF.L.U32 UR18, UR13, 0x7, URZ ;  /* 0x000000070d127899 */ /* 0x000fe400080006ff */
[----:B------:R-:W-:Y:S02]  /*9da0*/  USHF.R.S32.HI UR7, URZ, 0x1f, UR24 ;  /* 0x0000001fff077899 */ /* 0x000fe40008011418 */
[----:B------:R-:W-:Y:S02]  /*9db0*/  UIADD3 UR12, UPT, UPT, UR9, 0x4000, URZ ;  /* 0x00004000090c7890 */ /* 0x000fe4000fffe0ff */
[----:B------:R-:W-:Y:S02]  /*9dc0*/  UIADD3 UR13, UPT, UPT, UR9, 0x6000, URZ ;  /* 0x00006000090d7890 */ /* 0x000fe4000fffe0ff */
[----:B------:R-:W-:-:S02]  /*9dd0*/  ULEA.HI UR7, UR7, UR24, URZ, 0x7 ;  /* 0x0000001807077291 */ /* 0x000fc4000f8f38ff */
[----:B------:R-:W-:Y:S02]  /*9de0*/  USHF.R.U32.HI UR12, URZ, 0x4, UR12 ;  /* 0x00000004ff0c7899 */ /* 0x000fe4000801160c */
[----:B------:R-:W-:Y:S02]  /*9df0*/  USHF.R.U32.HI UR13, URZ, 0x4, UR13 ;  /* 0x00000004ff0d7899 */ /* 0x000fe4000801160d */
[----:B------:R-:W-:Y:S02]  /*9e00*/  USHF.R.S32.HI UR7, URZ, 0x7, UR7 ;  /* 0x00000007ff077899 */ /* 0x000fe40008011407 */
[----:B------:R-:W-:Y:S02]  /*9e10*/  USGXT.U32 UR12, UR12, 0xe ;  /* 0x0000000e0c0c789a */ /* 0x000fe40008000000 */
[----:B------:R-:W-:Y:S02]  /*9e20*/  USGXT.U32 UR14, UR13, 0xe ;  /* 0x0000000e0d0e789a */ /* 0x000fe40008000000 */
[----:B------:R-:W-:-:S02]  /*9e30*/  UIADD3 UR26, UP2, UPT, UR12, 0x80, URZ ;  /* 0x000000800c1a7890 */ /* 0x000fc4000ff5e0ff */
[----:B------:R-:W-:Y:S02]  /*9e40*/  UISETP.LT.AND UP4, UPT, UR7, 0x2, UPT ;  /* 0x000000020700788c */ /* 0x000fe4000bf81270 */
[----:B------:R-:W-:Y:S01]  /*9e50*/  UIADD3 UR28, UP3, UPT, UR14, 0x2, URZ ;  /* 0x000000020e1c7890 */ /* 0x000fe2000ff7e0ff */
[----:B------:R-:W-:Y:S01]  /*9e60*/  UMOV UR4, URZ ;  /* 0x000000ff00047c82 */ /* 0x000fe20008000000 */
[----:B------:R-:W-:Y:S01]  /*9e70*/  UMOV UR5, URZ ;  /* 0x000000ff00057c82 */ /* 0x000fe20008000000 */
[----:B------:R-:W-:Y:S02]  /*9e80*/  UIADD3.X UR27, UPT, UPT, UR4, -0x7fffbfe0, URZ, UP2, !UPT ;  /* 0x80004020041b7890 */ /* 0x000fe400097fe4ff */
[----:B------:R-:W-:Y:S02]  /*9e90*/  USEL UR7, UR7, 0x2, !UP4 ;  /* 0x0000000207077887 */ /* 0x000fe4000e000000 */
[----:B------:R-:W-:Y:S02]  /*9ea0*/  UIADD3.X UR29, UPT, UPT, UR5, 0x40004040, URZ, UP3, !UPT ;  /* 0x40004040051d7890 */ /* 0x000fe40009ffe4ff */
[----:B------:R-:W-:-:S02]  /*9eb0*/  UIADD3 UR22, UPT, UPT, UR22, -0x80, URZ ;  /* 0xffffff8016167890 */ /* 0x000fc4000fffe0ff */
[----:B------:R-:W-:Y:S02]  /*9ec0*/  USHF.R.S32.HI UR25, URZ, 0x1f, UR11 ;  /* 0x0000001fff197899 */ /* 0x000fe4000801140b */
[----:B------:R-:W-:Y:S02]  /*9ed0*/  USHF.R.S32.HI UR38, URZ, 0x1f, UR18 ;  /* 0x0000001fff267899 */ /* 0x000fe40008011412 */
[----:B------:R-:W-:Y:S02]  /*9ee0*/  UIADD3 UR19, UPT, UPT, UR7, -0x1, URZ ;  /* 0xffffffff07137890 */ /* 0x000fe4000fffe0ff */
[----:B------:R-:W-:Y:S02]  /*9ef0*/  UIADD3.64 UR30, UPT, UPT, UR26, 0x80, URZ ;  /* 0x000000801a1e7897 */ /* 0x000fe4000fffe0ff */
[----:B------:R-:W-:Y:S02]  /*9f00*/  UIADD3.64 UR32, UPT, UPT, UR28, 0x2, URZ ;  /* 0x000000021c207897 */ /* 0x000fe4000fffe0ff */
[----:B------:R-:W-:-:S02]  /*9f10*/  UIADD3.64 UR34, UPT, UPT, UR26, 0x100, URZ ;  /* 0x000001001a227897 */ /* 0x000fc4000fffe0ff */
[----:B------:R-:W-:Y:S01]  /*9f20*/  UIADD3.64 UR36, UPT, UPT, UR28, 0x4, URZ ;  /* 0x000000041c247897 */ /* 0x000fe2000fffe0ff */
[----:B------:R-:W-:-:S11]  /*9f30*/  UMOV UR23, 0x1 ;  /* 0x0000000100177882 */ /* 0x000fd60000000000 */
.L_x_10:
[----:B------:R-:W2:Y:S04]  /*9f40*/  LDL.LU R114, [R1+0x120] ;  /* 0x0001200001727983 */ /* 0x000ea80000300800 */
[----:B------:R-:W3:Y:S04]  /*9f50*/  LDL.LU R113, [R1+0x118] ;  /* 0x0001180001717983 */ /* 0x000ee80000300800 */
[----:B------:R-:W4:Y:S04]  /*9f60*/  LDL.LU R112, [R1+0x110] ;  /* 0x0001100001707983 */ /* 0x000f280000300800 */
[----:B------:R-:W4:Y:S04]  /*9f70*/  LDL.LU R111, [R1+0x108] ;  /* 0x00010800016f7983 */ /* 0x000f280000300800 */
[----:B------:R-:W4:Y:S04]  /*9f80*/  LDL.LU R110, [R1+0x100] ;  /* 0x00010000016e7983 */ /* 0x000f280000300800 */
[----:B------:R-:W4:Y:S04]  /*9f90*/  LDL.LU R109, [R1+0x11c] ;  /* 0x00011c00016d7983 */ /* 0x000f280000300800 */
[----:B------:R-:W4:Y:S04]  /*9fa0*/  LDL.LU R108, [R1+0xf8] ;  /* 0x0000f800016c7983 */ /* 0x000f280000300800 */
[----:B------:R-:W4:Y:S01]  /*9fb0*/  LDL.LU R104, [R1+0x114] ;  /* 0x0001140001687983 */ /* 0x000f220000300800 */
[----:B------:R-:W0:Y:S03]  /*9fc0*/  S2R R103, SR_TID.X ;  /* 0x0000000000677919 */ /* 0x000e260000002100 */
[----:B------:R-:W4:Y:S04]  /*9fd0*/  LDL.LU R107, [R1+0xf0] ;  /* 0x0000f000016b7983 */ /* 0x000f280000300800 */
[----:B------:R-:W4:Y:S04]  /*9fe0*/  LDL.LU R106, [R1+0x10c] ;  /* 0x00010c00016a7983 */ /* 0x000f280000300800 */
[----:B------:R-:W4:Y:S01]  /*9ff0*/  LDL.LU R105, [R1+0xe8] ;  /* 0x0000e80001697983 */ /* 0x000f220000300800 */
[----:B------:R-:W-:Y:S01]  /*a000*/  IMAD.U32 R101, R101, -0x80000000, RZ ;  /* 0x8000000065657824 */ /* 0x000fe200078e00ff */
[----:B0-----:R-:W-:-:S04]  /*a010*/  SHF.R.U32.HI R102, RZ, 0x6, R103 ;  /* 0x00000006ff667819 */ /* 0x001fc80000011667 */
[----:B------:R-:W-:-:S04]  /*a020*/  SGXT.U32 R102, R102, 0x1 ;  /* 0x000000016666781a */ /* 0x000fc80000000000 */
[----:B------:R-:W-:Y:S02]  /*a030*/  ISETP.GE.AND P0, PT, R102, UR22, PT ;  /* 0x0000001666007c0c */ /* 0x000fe4000bf06270 */
[----:B--2---:R-:W-:Y:S02]  /*a040*/  IADD3 R114, P6, PT, R114, UR18, RZ ;  /* 0x0000001272727c10 */ /* 0x004fe4000ffde0ff */
[----:B---3--:R-:W-:-:S03]  /*a050*/  IADD3 R113, P2, PT, R113, UR18, RZ ;  /* 0x0000001271717c10 */ /* 0x008fc6000ff5e0ff */
[----:B------:R-:W-:Y:S01]  /*a060*/  STL [R1+0x120], R114 ;  /* 0x0001207201007387 */ /* 0x000fe20000100800 */
[----:B----4-:R-:W-:-:S03]  /*a070*/  IADD3 R112, P3, PT, R112, UR18, RZ ;  /* 0x0000001270707c10 */ /* 0x010fc6000ff7e0ff */
[----:B------:R-:W-:Y:S01]  /*a080*/  STL [R1+0x118], R113 ;  /* 0x0001187101007387 */ /* 0x000fe20000100800 */
[----:B------:R-:W-:-:S03]  /*a090*/  IADD3 R111, P4, PT, R111, UR18, RZ ;  /* 0x000000126f6f7c10 */ /* 0x000fc6000ff9e0ff */
[----:B------:R-:W-:Y:S01]  /*a0a0*/  STL [R1+0x110], R112 ;  /* 0x0001107001007387 */ /* 0x000fe20000100800 */
[----:B------:R-:W-:-:S03]  /*a0b0*/  IADD3 R110, P5, PT, R110, UR18, RZ ;  /* 0x000000126e6e7c10 */ /* 0x000fc6000ffbe0ff */
[----:B------:R-:W-:Y:S01]  /*a0c0*/  STL [R1+0x108], R111 ;  /* 0x0001086f01007387 */ /* 0x000fe20000100800 */
[----:B------:R-:W-:-:S03]  /*a0d0*/  IADD3.X R109, PT, PT, R109, UR38, RZ, P6, !PT ;  /* 0x000000266d6d7c10 */ /* 0x000fc6000b7fe4ff */
[----:B------:R-:W-:Y:S01]  /*a0e0*/  STL [R1+0x100], R110 ;  /* 0x0001006e01007387 */ /* 0x000fe20000100800 */
[----:B------:R-:W-:Y:S02]  /*a0f0*/  IADD3 R108, P6, PT, R108, UR18, RZ ;  /* 0x000000126c6c7c10 */ /* 0x000fe4000ffde0ff */
[----:B------:R-:W-:-:S05]  /*a100*/  IADD3.X R104, PT, PT, R104, UR38, RZ, P2, !PT ;  /* 0x0000002668687c10 */ /* 0x000fca00097fe4ff */
[----:B------:R0:W-:Y:S04]  /*a110*/  STL [R1+0x114], R104 ;  /* 0x0001146801007387 */ /* 0x0001e80000100800 */
[----:B------:R-:W-:Y:S04]  /*a120*/  STL [R1+0x11c], R109 ;  /* 0x00011c6d01007387 */ /* 0x000fe80000100800 */
[----:B0-----:R-:W2:Y:S01]  /*a130*/  LDL.LU R104, [R1+0x104] ;  /* 0x0001040001687983 */ /* 0x001ea20000300800 */
[----:B------:R-:W-:Y:S02]  /*a140*/  IADD3.X R106, PT, PT, R106, UR38, RZ, P3, !PT ;  /* 0x000000266a6a7c10 */ /* 0x000fe40009ffe4ff */
[----:B------:R-:W-:Y:S01]  /*a150*/  IADD3 R107, P2, PT, R107, UR18, RZ ;  /* 0x000000126b6b7c10 */ /* 0x000fe2000ff5e0ff */
[----:B------:R-:W-:Y:S04]  /*a160*/  STL [R1+0xf8], R108 ;  /* 0x0000f86c01007387 */ /* 0x000fe80000100800 */
[----:B------:R-:W3:Y:S01]  /*a170*/  LDL.LU R102, [R1+0xe0] ;  /* 0x0000e00001667983 */ /* 0x000ee20000300800 */
[----:B------:R-:W-:-:S03]  /*a180*/  IADD3 R105, P3, PT, R105, UR18, RZ ;  /* 0x0000001269697c10 */ /* 0x000fc6000ff7e0ff */
[----:B------:R0:W-:Y:S04]  /*a190*/  STL [R1+0x10c], R106 ;  /* 0x00010c6a01007387 */ /* 0x0001e80000100800 */
[----:B------:R1:W-:Y:S04]  /*a1a0*/  STL [R1+0xf0], R107 ;  /* 0x0000f06b01007387 */ /* 0x0003e80000100800 */
[----:B0-----:R-:W4:Y:S04]  /*a1b0*/  LDL.LU R106, [R1+0xfc] ;  /* 0x0000fc00016a7983 */ /* 0x001f280000300800 */
[----:B------:R-:W4:Y:S04]  /*a1c0*/  LDL.LU R130, [R1+0xd8] ;  /* 0x0000d80001827983 */ /* 0x000f280000300800 */
[----:B------:R-:W4:Y:S04]  /*a1d0*/  LDL.LU R129, [R1+0xf4] ;  /* 0x0000f40001817983 */ /* 0x000f280000300800 */
[----:B------:R-:W4:Y:S04]  /*a1e0*/  LDL.LU R128, [R1+0xd0] ;  /* 0x0000d00001807983 */ /* 0x000f280000300800 */
[----:B------:R0:W-:Y:S04]  /*a1f0*/  STL [R1+0xe8], R105 ;  /* 0x0000e86901007387 */ /* 0x0001e80000100800 */
[----:B------:R-:W4:Y:S04]  /*a200*/  LDL.LU R127, [R1+0xec] ;  /* 0x0000ec00017f7983 */ /* 0x000f280000300800 */
        /* <DEDUP_REMOVED lines=19> */
[----:B-1----:R-:W4:Y:S04]  /*a340*/  LDL.LU R107, [R1+0x9c] ;  /* 0x00009c00016b7983 */ /* 0x002f280000300800 */
[----:B0-----:R-:W4:Y:S01]  /*a350*/  LDL.LU R105, [R1+0x78] ;  /* 0x0000780001697983 */ /* 0x001f220000300800 */
[----:B--2---:R-:W-:-:S05]  /*a360*/  IADD3.X R104, PT, PT, R104, UR38, RZ, P4, !PT ;  /* 0x0000002668687c10 */ /* 0x004fca000a7fe4ff */
[----:B------:R0:W-:Y:S01]  /*a370*/  STL [R1+0x104], R104 ;  /* 0x0001046801007387 */ /* 0x0001e20000100800 */
[----:B---3--:R-:W-:-:S03]  /*a380*/  IADD3 R102, P4, PT, R102, UR18, RZ ;  /* 0x0000001266667c10 */ /* 0x008fc6000ff9e0ff */
[----:B0-----:R-:W2:Y:S04]  /*a390*/  LDL.LU R104, [R1+0x94] ;  /* 0x0000940001687983 */ /* 0x001ea80000300800 */
[----:B------:R0:W-:Y:S04]  /*a3a0*/  STL [R1+0xe0], R102 ;  /* 0x0000e06601007387 */ /* 0x0001e80000100800 */
[----:B0-----:R-:W3:Y:S01]  /*a3b0*/  LDL.LU R102, [R1+0x70] ;  /* 0x0000700001667983 */ /* 0x001ee20000300800 */
[----:B----4-:R-:W-:Y:S02]  /*a3c0*/  IADD3.X R106, PT, PT, R106, UR38, RZ, P5, !PT ;  /* 0x000000266a6a7c10 */ /* 0x010fe4000affe4ff */
[----:B------:R-:W-:-:S02]  /*a3d0*/  IADD3 R130, P5, PT, R130, UR18, RZ ;  /* 0x0000001282827c10 */ /* 0x000fc4000ffbe0ff */
[----:B------:R-:W-:Y:S01]  /*a3e0*/  IADD3.X R129, PT, PT, R129, UR38, RZ, P6, !PT ;  /* 0x0000002681817c10 */ /* 0x000fe2000b7fe4ff */
[----:B------:R0:W-:Y:S01]  /*a3f0*/  STL [R1+0xfc], R106 ;  /* 0x0000fc6a01007387 */ /* 0x0001e20000100800 */
[----:B------:R-:W-:Y:S02]  /*a400*/  IADD3 R128, P6, PT, R128, UR18, RZ ;  /* 0x0000001280807c10 */ /* 0x000fe4000ffde0ff */
[----:B------:R-:W-:Y:S01]  /*a410*/  IADD3.X R127, PT, PT, R127, UR38, RZ, P2, !PT ;  /* 0x000000267f7f7c10 */ /* 0x000fe200097fe4ff */
[----:B0-----:R-:W4:Y:S01]  /*a420*/  LDL.LU R106, [R1+0x8c] ;  /* 0x00008c00016a7983 */ /* 0x001f220000300800 */
[----:B------:R-:W-:-:S03]  /*a430*/  IADD3 R126, P2, PT, R126, UR18, RZ ;  /* 0x000000127e7e7c10 */ /* 0x000fc6000ff5e0ff */
[----:B------:R-:W-:Y:S01]  /*a440*/  STL [R1+0xd8], R130 ;  /* 0x0000d88201007387 */ /* 0x000fe20000100800 */
[----:B------:R-:W-:-:S03]  /*a450*/  IADD3.X R125, PT, PT, R125, UR38, RZ, P3, !PT ;  /* 0x000000267d7d7c10 */ /* 0x000fc60009ffe4ff */
[----:B------:R-:W-:Y:S01]  /*a460*/  STL [R1+0xf4], R129 ;  /* 0x0000f48101007387 */ /* 0x000fe20000100800 */
        /* <DEDUP_REMOVED lines=37> */
[----:B------:R-:W-:Y:S04]  /*a6c0*/  STL [R1+0x88], R110 ;  /* 0x0000886e01007387 */ /* 0x000fe80000100800 */
[----:B------:R-:W-:Y:S04]  /*a6d0*/  STL [R1+0xa4], R109 ;  /* 0x0000a46d01007387 */ /* 0x000fe80000100800 */
[----:B------:R0:W-:Y:S04]  /*a6e0*/  STL [R1+0x78], R105 ;  /* 0x0000786901007387 */ /* 0x0001e80000100800 */
[----:B------:R-:W-:Y:S04]  /*a6f0*/  STL [R1+0x80], R108 ;  /* 0x0000806c01007387 */ /* 0x000fe80000100800 */
[----:B0-----:R-:W4:Y:S04]  /*a700*/  LDL.LU R105, [R1+0x68] ;  /* 0x0000680001697983 */ /* 0x001f280000300800 */
[----:B------:R-:W-:Y:S01]  /*a710*/  STL [R1+0x9c], R107 ;  /* 0x00009c6b01007387 */ /* 0x000fe20000100800 */
[----:B--2---:R-:W-:-:S05]  /*a720*/  IADD3.X R104, PT, PT, R104, UR38, RZ, P3, !PT ;  /* 0x0000002668687c10 */ /* 0x004fca0009ffe4ff */
[----:B------:R0:W-:Y:S01]  /*a730*/  STL [R1+0x94], R104 ;  /* 0x0000946801007387 */ /* 0x0001e20000100800 */
[----:B---3--:R-:W-:-:S03]  /*a740*/  IADD3 R102, P3, PT, R102, UR18, RZ ;  /* 0x0000001266667c10 */ /* 0x008fc6000ff7e0ff */
[----:B0-----:R-:W2:Y:S04]  /*a750*/  LDL.LU R104, [R1+0x84] ;  /* 0x0000840001687983 */ /* 0x001ea80000300800 */
[----:B------:R0:W-:Y:S04]  /*a760*/  STL [R1+0x70], R102 ;  /* 0x0000706601007387 */ /* 0x0001e80000100800 */
[----:B0-----:R-:W3:Y:S01]  /*a770*/  LDL.LU R102, [R1+0x60] ;  /* 0x0000600001667983 */ /* 0x001ee20000300800 */
[----:B----4-:R-:W-:-:S03]  /*a780*/  IADD3.X R106, PT, PT, R106, UR38, RZ, P4, !PT ;  /* 0x000000266a6a7c10 */ /* 0x010fc6000a7fe4ff */
        /* <DEDUP_REMOVED lines=24> */
[----:B------:R-:W4:Y:S01]  /*a910*/  LDL.LU R107, [R1] ;  /* 0x00000000016b7983 */ /* 0x000f220000300800 */
[----:B------:R-:W-:-:S03]  /*a920*/  IADD3 R105, P4, PT, R105, UR18, RZ ;  /* 0x0000001269697c10 */ /* 0x000fc6000ff9e0ff */
[----:B0-----:R-:W4:Y:S04]  /*a930*/  LDL.LU R106, [R1+0x1c] ;  /* 0x00001c00016a7983 */ /* 0x001f280000300800 */
[----:B------:R0:W-:Y:S04]  /*a940*/  STL [R1+0x68], R105 ;  /* 0x0000686901007387 */ /* 0x0001e80000100800 */
        /* <DEDUP_REMOVED lines=10> */
[----:B------:R-:W-:Y:S01]  /*a9f0*/  STL [R1+0x7c], R130 ;  /* 0x00007c8201007387 */ /* 0x000fe20000100800 */
[----:B------:R-:W-:Y:S02]  /*aa00*/  IADD3 R127, P2, PT, R127, UR18, RZ ;  /* 0x000000127f7f7c10 */ /* 0x000fe4000ff5e0ff */
[----:B------:R-:W-:Y:S01]  /*aa10*/  IADD3.X R126, PT, PT, R126, UR38, RZ, P3, !PT ;  /* 0x000000267e7e7c10 */ /* 0x000fe20009ffe4ff */
        /* <DEDUP_REMOVED lines=43> */
[----:B------:R0:W-:Y:S04]  /*acd0*/  STL [R1], R107 ;  /* 0x0000006b01007387 */ /* 0x0001e80000100800 */
[----:B------:R1:W-:Y:S01]  /*ace0*/  STL [R1+0x1c], R106 ;  /* 0x00001c6a01007387 */ /* 0x0003e20000100800 */
[----:B------:R-:W-:Y:S02]  /*acf0*/  IADD3.X R105, PT, PT, R105, UR38, RZ, P4, !PT ;  /* 0x0000002669697c10 */ /* 0x000fe4000a7fe4ff */
[----:B--2---:R-:W-:-:S03]  /*ad00*/  IADD3.X R104, PT, PT, R104, UR38, RZ, P5, !PT ;  /* 0x0000002668687c10 */ /* 0x004fc6000affe4ff */
[----:B------:R2:W-:Y:S01]  /*ad10*/  STL [R1+0x14], R105 ;  /* 0x0000146901007387 */ /* 0x0005e20000100800 */
[----:B------:R-:W-:Y:S02]  /*ad20*/  IADD3 R247, P5, PT, R247, UR18, RZ ;  /* 0x00000012f7f77c10 */ /* 0x000fe4000ffbe0ff */
[----:B---3--:R-:W-:Y:S01]  /*ad30*/  IADD3.X R102, PT, PT, R102, UR38, RZ, P6, !PT ;  /* 0x0000002666667c10 */ /* 0x008fe2000b7fe4ff */
[----:B0-----:R-:W3:Y:S01]  /*ad40*/  LDL.LU R107, [R1+0x134] ;  /* 0x00013400016b7983 */ /* 0x001ee20000300800 */
[----:B------:R-:W-:Y:S02]  /*ad50*/  IADD3.X R250, PT, PT, R250, UR38, RZ, P3, !PT ;  /* 0x00000026fafa7c10 */ /* 0x000fe40009ffe4ff */
[----:B------:R-:W-:Y:S01]  /*ad60*/  IADD3 R249, P4, PT, R249, UR18, RZ ;  /* 0x00000012f9f97c10 */ /* 0x000fe2000ff9e0ff */
[----:B------:R0:W-:Y:S04]  /*ad70*/  STL [R1+0xc], R104 ;  /* 0x00000c6801007387 */ /* 0x0001e80000100800 */
[----:B-1----:R-:W4:Y:S04]  /*ad80*/  LDL.LU R106, [R1+0x12c] ;  /* 0x00012c00016a7983 */ /* 0x002f280000300800 */
[----:B--2---:R-:W2:Y:S04]  /*ad90*/  LDL.LU R105, [R1+0x124] ;  /* 0x0001240001697983 */ /* 0x004ea80000300800 */
[----:B------:R1:W-:Y:S04]  /*ada0*/  STL [R1+0x4], R102 ;  /* 0x0000046601007387 */ /* 0x0003e80000100800 */
[----:B0-----:R-:W2:Y:S04]  /*adb0*/  LDL.LU R104, [R1+0x130] ;  /* 0x0001300001687983 */ /* 0x001ea80000300800 */
[----:B-1----:R-:W4:Y:S01]  /*adc0*/  LDL.LU R102, [R1+0x128] ;  /* 0x0001280001667983 */ /* 0x002f220000300800 */
[----:B------:R-:W-:-:S02]  /*add0*/  IADD3.X R246, PT, PT, R246, UR38, RZ, P5, !PT ;  /* 0x00000026f6f67c10 */ /* 0x000fc4000affe4ff */
[----:B------:R-:W-:-:S04]  /*ade0*/  IADD3 R236, P5, PT, R236, UR18, RZ ;  /* 0x00000012ecec7c10 */ /* 0x000fc8000ffbe0ff */
[----:B------:R-:W-:Y:S02]  /*adf0*/  IADD3.X R235, PT, PT, R235, UR38, RZ, P5, !PT ;  /* 0x00000026ebeb7c10 */ /* 0x000fe4000affe4ff */
[----:B------:R-:W-:-:S04]  /*ae00*/  IADD3 R226, P5, PT, R226, UR18, RZ ;  /* 0x00000012e2e27c10 */ /* 0x000fc8000ffbe0ff */
[----:B------:R-:W-:Y:S02]  /*ae10*/  IADD3.X R225, PT, PT, R225, UR38, RZ, P5, !PT ;  /* 0x00000026e1e17c10 */ /* 0x000fe4000affe4ff */
[----:B------:R-:W-:-:S04]  /*ae20*/  IADD3 R216, P5, PT, R216, UR18, RZ ;  /* 0x00000012d8d87c10 */ /* 0x000fc8000ffbe0ff */
[----:B------:R-:W-:Y:S02]  /*ae30*/  IADD3.X R215, PT, PT, R215, UR38, RZ, P5, !PT ;  /* 0x00000026d7d77c10 */ /* 0x000fe4000affe4ff */
[----:B------:R-:W-:-:S04]  /*ae40*/  IADD3 R206, P5, PT, R206, UR18, RZ ;  /* 0x00000012cece7c10 */ /* 0x000fc8000ffbe0ff */
[----:B------:R-:W-:Y:S02]  /*ae50*/  IADD3.X R205, PT, PT, R205, UR38, RZ, P5, !PT ;  /* 0x00000026cdcd7c10 */ /* 0x000fe4000affe4ff */
[----:B------:R-:W-:Y:S02]  /*ae60*/  IADD3 R245, P6, PT, R245, UR18, RZ ;  /* 0x00000012f5f57c10 */ /* 0x000fe4000ffde0ff */
[----:B------:R-:W-:Y:S02]  /*ae70*/  IADD3 R241, P3, PT, R241, UR18, RZ ;  /* 0x00000012f1f17c10 */ /* 0x000fe4000ff7e0ff */
[----:B------:R-:W-:Y:S02]  /*ae80*/  IADD3.X R252, PT, PT, R252, UR38, RZ, P2, !PT ;  /* 0x00000026fcfc7c10 */ /* 0x000fe400097fe4ff */
[----:B------:R-:W-:Y:S02]  /*ae90*/  IADD3 R243, P2, PT, R243, UR18, RZ ;  /* 0x00000012f3f37c10 */ /* 0x000fe4000ff5e0ff */
[----:B------:R-:W-:-:S02]  /*aea0*/  IADD3.X R248, PT, PT, R248, UR38, RZ, P4, !PT ;  /* 0x00000026f8f87c10 */ /* 0x000fc4000a7fe4ff */
[----:B------:R-:W-:Y:S02]  /*aeb0*/  IADD3.X R244, PT, PT, R244, UR38, RZ, P6, !PT ;  /* 0x00000026f4f47c10 */ /* 0x000fe4000b7fe4ff */
[----:B------:R-:W-:Y:S02]  /*aec0*/  IADD3.X R240, PT, PT, R240, UR38, RZ, P3, !PT ;  /* 0x00000026f0f07c10 */ /* 0x000fe40009ffe4ff */
[----:B------:R-:W-:Y:S02]  /*aed0*/  IADD3 R239, P4, PT, R239, UR18, RZ ;  /* 0x00000012efef7c10 */ /* 0x000fe4000ff9e0ff */
[----:B------:R-:W-:Y:S02]  /*aee0*/  IADD3 R234, P6, PT, R234, UR18, RZ ;  /* 0x00000012eaea7c10 */ /* 0x000fe4000ffde0ff */
[----:B------:R-:W-:Y:S02]  /*aef0*/  IADD3 R230, P3, PT, R230, UR18, RZ ;  /* 0x00000012e6e67c10 */ /* 0x000fe4000ff7e0ff */
[----:B------:R-:W-:-:S02]  /*af00*/  IADD3.X R242, PT, PT, R242, UR38, RZ, P2, !PT ;  /* 0x00000026f2f27c10 */ /* 0x000fc400097fe4ff */
[----:B------:R-:W-:Y:S02]  /*af10*/  IADD3 R232, P2, PT, R232, UR18, RZ ;  /* 0x00000012e8e87c10 */ /* 0x000fe4000ff5e0ff */
[----:B------:R-:W-:Y:S02]  /*af20*/  IADD3.X R237, PT, PT, R237, UR38, RZ, P4, !PT ;  /* 0x00000026eded7c10 */ /* 0x000fe4000a7fe4ff */
[----:B------:R-:W-:Y:S02]  /*af30*/  IADD3.X R233, PT, PT, R233, UR38, RZ, P6, !PT ;  /* 0x00000026e9e97c10 */ /* 0x000fe4000b7fe4ff */
[----:B------:R-:W-:Y:S02]  /*af40*/  IADD3.X R229, PT, PT, R229, UR38, RZ, P3, !PT ;  /* 0x00000026e5e57c10 */ /* 0x000fe40009ffe4ff */
[----:B------:R-:W-:Y:S02]  /*af50*/  IADD3 R228, P4, PT, R228, UR18, RZ ;  /* 0x00000012e4e47c10 */ /* 0x000fe4000ff9e0ff */
[----:B------:R-:W-:-:S02]  /*af60*/  IADD3 R224, P6, PT, R224, UR18, RZ ;  /* 0x00000012e0e07c10 */ /* 0x000fc4000ffde0ff */
[----:B------:R-:W-:Y:S02]  /*af70*/  IADD3 R220, P3, PT, R220, UR18, RZ ;  /* 0x00000012dcdc7c10 */ /* 0x000fe4000ff7e0ff */
[----:B------:R-:W-:Y:S02]  /*af80*/  IADD3.X R231, PT, PT, R231, UR38, RZ, P2, !PT ;  /* 0x00000026e7e77c10 */ /* 0x000fe400097fe4ff */
[----:B------:R-:W-:Y:S02]  /*af90*/  IADD3 R222, P2, PT, R222, UR18, RZ ;  /* 0x00000012dede7c10 */ /* 0x000fe4000ff5e0ff */
[----:B------:R-:W-:Y:S02]  /*afa0*/  IADD3.X R227, PT, PT, R227, UR38, RZ, P4, !PT ;  /* 0x00000026e3e37c10 */ /* 0x000fe4000a7fe4ff */
[----:B------:R-:W-:Y:S02]  /*afb0*/  IADD3.X R223, PT, PT, R223, UR38, RZ, P6, !PT ;  /* 0x00000026dfdf7c10 */ /* 0x000fe4000b7fe4ff */
[----:B------:R-:W-:-:S02]  /*afc0*/  IADD3.X R219, PT, PT, R219, UR38, RZ, P3, !PT ;  /* 0x00000026dbdb7c10 */ /* 0x000fc40009ffe4ff */
[----:B------:R-:W-:Y:S02]  /*afd0*/  IADD3 R218, P4, PT, R218, UR18, RZ ;  /* 0x00000012dada7c10 */ /* 0x000fe4000ff9e0ff */
        /* <DEDUP_REMOVED lines=17> */
[----:B------:R-:W-:Y:S02]  /*b0f0*/  IADD3.X R201, PT, PT, R201, UR38, RZ, P2, !PT ;  /* 0x00000026c9c97c10 */ /* 0x000fe400097fe4ff */
[----:B------:R-:W-:Y:S02]  /*b100*/  IADD3.X R197, PT, PT, R197, UR38, RZ, P4, !PT ;  /* 0x00000026c5c57c10 */ /* 0x000fe4000a7fe4ff */
[----:B------:R-:W-:Y:S02]  /*b110*/  IADD3.X R194, PT, PT, R194, UR25, RZ, P3, !PT ;  /* 0x00000019c2c27c10 */ /* 0x000fe40009ffe4ff */
[----:B------:R-:W-:Y:S02]  /*b120*/  IADD3 R193, P4, PT, R193, UR11, RZ ;  /* 0x0000000bc1c17c10 */ /* 0x000fe4000ff9e0ff */
[----:B------:R-:W-:Y:S02]  /*b130*/  IADD3 R182, P3, PT, R182, UR11, RZ ;  /* 0x0000000bb6b67c10 */ /* 0x000fe4000ff7e0ff */
[----:B------:R-:W-:-:S02]  /*b140*/  IADD3.X R191, PT, PT, R191, UR25, RZ, P4, !PT ;  /* 0x00000019bfbf7c10 */ /* 0x000fc4000a7fe4ff */
[----:B------:R-:W-:Y:S02]  /*b150*/  IADD3.X R180, PT, PT, R180, UR25, RZ, P3, !PT ;  /* 0x00000019b4b47c10 */ /* 0x000fe40009ffe4ff */
[----:B------:R-:W-:Y:S02]  /*b160*/  IADD3 R179, P4, PT, R179, UR11, RZ ;  /* 0x0000000bb3b37c10 */ /* 0x000fe4000ff9e0ff */
[----:B------:R-:W-:Y:S02]  /*b170*/  IADD3 R170, P3, PT, R170, UR11, RZ ;  /* 0x0000000baaaa7c10 */ /* 0x000fe4000ff7e0ff */
[----:B------:R-:W-:Y:S02]  /*b180*/  IADD3.X R178, PT, PT, R178, UR25, RZ, P4, !PT ;  /* 0x00000019b2b27c10 */ /* 0x000fe4000a7fe4ff */
[----:B------:R-:W-:Y:S02]  /*b190*/  IADD3.X R169, PT, PT, R169, UR25, RZ, P3, !PT ;  /* 0x00000019a9a97c10 */ /* 0x000fe40009ffe4ff */
[----:B------:R-:W-:-:S02]  /*b1a0*/  IADD3 R168, P4, PT, R168, UR11, RZ ;  /* 0x0000000ba8a87c10 */ /* 0x000fc4000ff9e0ff */
[----:B------:R-:W-:Y:S02]  /*b1b0*/  IADD3 R50, P3, PT, R50, UR11, RZ ;  /* 0x0000000b32327c10 */ /* 0x000fe4000ff7e0ff */
[----:B------:R-:W-:Y:S02]  /*b1c0*/  IADD3.X R52, PT, PT, R52, UR25, RZ, P4, !PT ;  /* 0x0000001934347c10 */ /* 0x000fe4000a7fe4ff */
[----:B------:R-:W-:Y:S02]  /*b1d0*/  IADD3.X R51, PT, PT, R51, UR25, RZ, P3, !PT ;  /* 0x0000001933337c10 */ /* 0x000fe40009ffe4ff */
[----:B-----5:R-:W-:Y:S02]  /*b1e0*/  IADD3 R23, P4, PT, R23, UR11, RZ ;  /* 0x0000000b17177c10 */ /* 0x020fe4000ff9e0ff */
        /* <DEDUP_REMOVED lines=27> */
[----:B---3--:R-:W-:-:S04]  /*b3a0*/  IADD3 R107, P5, PT, R107, UR11, RZ ;  /* 0x0000000b6b6b7c10 */ /* 0x008fc8000ffbe0ff */
[----:B--2---:R-:W-:Y:S02]  /*b3b0*/  IADD3.X R104, PT, PT, R104, UR25, RZ, P5, !PT ;  /* 0x0000001968687c10 */ /* 0x004fe4000affe4ff */
        /* <DEDUP_REMOVED lines=9> */
[----:B----4-:R-:W-:Y:S02]  /*b450*/  IADD3 R106, P6, PT, R106, UR11, RZ ;  /* 0x0000000b6a6a7c10 */ /* 0x010fe4000ffde0ff */
[----:B------:R-:W-:Y:S02]  /*b460*/  IADD3.X R72, PT, PT, R72, UR25, RZ, P5, !PT ;  /* 0x0000001948487c10 */ /* 0x000fe4000affe4ff */
[----:B------:R-:W-:Y:S02]  /*b470*/  IADD3 R44, P5, PT, R44, UR11, RZ ;  /* 0x0000000b2c2c7c10 */ /* 0x000fe4000ffbe0ff */
[----:B------:R-:W-:-:S02]  /*b480*/  IADD3 R105, P2, PT, R105, UR11, RZ ;  /* 0x0000000b69697c10 */ /* 0x000fc4000ff5e0ff */
[----:B------:R-:W-:Y:S02]  /*b490*/  IADD3.X R102, PT, PT, R102, UR25, RZ, P6, !PT ;  /* 0x0000001966667c10 */ /* 0x000fe4000b7fe4ff */
[----:B------:R-:W-:Y:S02]  /*b4a0*/  IADD3 R188, P6, PT, R188, UR11, RZ ;  /* 0x0000000bbcbc7c10 */ /* 0x000fe4000ffde0ff */
[----:B------:R-:W-:Y:S02]  /*b4b0*/  IADD3.X R46, PT, PT, R46, UR25, RZ, P5, !PT ;  /* 0x000000192e2e7c10 */ /* 0x000fe4000affe4ff */
        /* <DEDUP_REMOVED lines=18> */
[----:B------:R-:W-:Y:S02]  /*b5e0*/  IADD3 R48, P2, PT, R48, UR11, RZ ;  /* 0x0000000b30307c10 */ /* 0x000fe4000ff5e0ff */
[----:B------:R-:W-:Y:S02]  /*b5f0*/  IADD3.X R75, PT, PT, R75, UR25, RZ, P6, !PT ;  /* 0x000000194b4b7c10 */ /* 0x000fe4000b7fe4ff */
[----:B------:R-:W-:-:S02]  /*b600*/  IADD3 R45, P6, PT, R45, UR11, RZ ;  /* 0x0000000b2d2d7c10 */ /* 0x000fc4000ffde0ff */
[----:B------:R-:W-:Y:S02]  /*b610*/  IADD3.X R49, PT, PT, R49, UR25, RZ, P2, !PT ;  /* 0x0000001931317c10 */ /* 0x000fe400097fe4ff */
[----:B------:R-:W-:Y:S02]  /*b620*/  IADD3 R19, P2, PT, R19, UR11, RZ ;  /* 0x0000000b13137c10 */ /* 0x000fe4000ff5e0ff */
[----:B------:R-:W-:Y:S02]  /*b630*/  IADD3.X R47, PT, PT, R47, UR25, RZ, P6, !PT ;  /* 0x000000192f2f7c10 */ /* 0x000fe4000b7fe4ff */
[----:B------:R-:W-:Y:S01]  /*b640*/  IADD3.X R63, PT, PT, R63, UR25, RZ, P5, !PT ;  /* 0x000000193f3f7c10 */ /* 0x000fe2000affe4ff */
[----:B------:R-:W0:Y:S01]  /*b650*/  SYNCS.PHASECHK.TRANS64.TRYWAIT P5, [UR6], R101 ;  /* 0x00000065ff0075a7 */ /* 0x000e2200080a1106 */
[----:B------:R-:W-:Y:S02]  /*b660*/  IADD3 R18, P6, PT, R18, UR11, RZ ;  /* 0x0000000b12127c10 */ /* 0x000fe4000ffde0ff */
[----:B------:R-:W-:-:S02]  /*b670*/  IADD3.X R21, PT, PT, R21, UR25, RZ, P2, !PT ;  /* 0x0000001915157c10 */ /* 0x000fc400097fe4ff */
[----:B------:R-:W-:Y:S02]  /*b680*/  IADD3 R95, P2, PT, R95, UR11, RZ ;  /* 0x0000000b5f5f7c10 */ /* 0x000fe4000ff5e0ff */
[----:B------:R-:W-:Y:S02]  /*b690*/  IADD3.X R20, PT, PT, R20, UR25, RZ, P6, !PT ;  /* 0x0000001914147c10 */ /* 0x000fe4000b7fe4ff */
[----:B------:R-:W-:Y:S02]  /*b6a0*/  IADD3 R83, P6, PT, R83, UR11, RZ ;  /* 0x0000000b53537c10 */ /* 0x000fe4000ffde0ff */
[----:B------:R-:W-:Y:S02]  /*b6b0*/  IADD3.X R96, PT, PT, R96, UR25, RZ, P2, !PT ;  /* 0x0000001960607c10 */ /* 0x000fe400097fe4ff */
        /* <DEDUP_REMOVED lines=10> */
[----:B------:R-:W-:Y:S01]  /*b760*/  IADD3 R33, P6, PT, R33, UR11, RZ ;  /* 0x0000000b21217c10 */ /* 0x000fe2000ffde0ff */
[----:B------:R-:W-:Y:S01]  /*b770*/  STL [R1+0x134], R107 ;  /* 0x0001346b01007387 */ /* 0x000fe20000100800 */
[----:B------:R-:W-:Y:S02]  /*b780*/  IADD3.X R12, PT, PT, R12, UR25, RZ, P2, !PT ;  /* 0x000000190c0c7c10 */ /* 0x000fe400097fe4ff */
[----:B------:R-:W-:Y:S01]  /*b790*/  IADD3 R7, P2, PT, R7, UR11, RZ ;  /* 0x0000000b07077c10 */ /* 0x000fe2000ff5e0ff */
[----:B------:R-:W-:Y:S01]  /*b7a0*/  STL [R1+0x12c], R106 ;  /* 0x00012c6a01007387 */ /* 0x000fe20000100800 */
[----:B------:R-:W-:-:S02]  /*b7b0*/  IADD3.X R35, PT, PT, R35, UR25, RZ, P6, !PT ;  /* 0x0000001923237c10 */ /* 0x000fc4000b7fe4ff */
[----:B------:R-:W-:Y:S01]  /*b7c0*/  IADD3 R56, P4, PT, R56, UR11, RZ ;  /* 0x0000000b38387c10 */ /* 0x000fe2000ff9e0ff */
[----:B------:R-:W-:Y:S01]  /*b7d0*/  STL [R1+0x124], R105 ;  /* 0x0001246901007387 */ /* 0x000fe20000100800 */
[----:B------:R-:W-:Y:S02]  /*b7e0*/  IADD3 R32, P6, PT, R32, UR11, RZ ;  /* 0x0000000b20207c10 */ /* 0x000fe4000ffde0ff */
[----:B------:R-:W-:Y:S01]  /*b7f0*/  IADD3 R89, P3, PT, R89, UR11, RZ ;  /* 0x0000000b59597c10 */ /* 0x000fe2000ff7e0ff */
[----:B------:R-:W-:Y:S01]  /*b800*/  STL [R1+0x130], R104 ;  /* 0x0001306801007387 */ /* 0x000fe20000100800 */
[----:B------:R-:W-:-:S03]  /*b810*/  IADD3.X R9, PT, PT, R9, UR25, RZ, P2, !PT ;  /* 0x0000001909097c10 */ /* 0x000fc600097fe4ff */
[----:B------:R1:W-:Y:S01]  /*b820*/  STL [R1+0x128], R102 ;  /* 0x0001286601007387 */ /* 0x0003e20000100800 */
[----:B------:R-:W-:Y:S02]  /*b830*/  IADD3 R6, P2, PT, R6, UR11, RZ ;  /* 0x0000000b06067c10 */ /* 0x000fe4000ff5e0ff */
[----:B------:R-:W-:Y:S02]  /*b840*/  IADD3.X R58, PT, PT, R58, UR25, RZ, P4, !PT ;  /* 0x000000193a3a7c10 */ /* 0x000fe4000a7fe4ff */
[----:B------:R-:W-:Y:S02]  /*b850*/  IADD3.X R34, PT, PT, R34, UR25, RZ, P6, !PT ;  /* 0x0000001922227c10 */ /* 0x000fe4000b7fe4ff */
[----:B------:R-:W-:Y:S02]  /*b860*/  IADD3.X R90, PT, PT, R90, UR25, RZ, P3, !PT ;  /* 0x000000195a5a7c10 */ /* 0x000fe40009ffe4ff */
[----:B-1----:R-:W-:Y:S02]  /*b870*/  SHF.R.U32.HI R102, RZ, 0x6, R103 ;  /* 0x00000006ff667819 */ /* 0x002fe40000011667 */
[----:B------:R-:W-:-:S02]  /*b880*/  IADD3 R55, P4, PT, R55, UR11, RZ ;  /* 0x0000000b37377c10 */ /* 0x000fc4000ff9e0ff */
[----:B------:R-:W-:Y:S02]  /*b890*/  IADD3 R30, P6, PT, R30, UR11, RZ ;  /* 0x0000000b1e1e7c10 */ /* 0x000fe4000ffde0ff */
[----:B------:R-:W-:Y:S02]  /*b8a0*/  IADD3 R77, P3, PT, R77, UR11, RZ ;  /* 0x0000000b4d4d7c10 */ /* 0x000fe4000ff7e0ff */
[----:B------:R-:W-:Y:S02]  /*b8b0*/  SGXT.U32 R102, R102, 0x1 ;  /* 0x000000016666781a */ /* 0x000fe40000000000 */
[----:B------:R-:W-:Y:S02]  /*b8c0*/  IADD3.X R8, PT, PT, R8, UR25, RZ, P2, !PT ;  /* 0x0000001908087c10 */ /* 0x000fe400097fe4ff */
[----:B------:R-:W-:Y:S02]  /*b8d0*/  IADD3 R3, P2, PT, R3, UR11, RZ ;  /* 0x0000000b03037c10 */ /* 0x000fe4000ff5e0ff */
[----:B------:R-:W-:-:S02]  /*b8e0*/  IADD3.X R57, PT, PT, R57, UR25, RZ, P4, !PT ;  /* 0x0000001939397c10 */ /* 0x000fc4000a7fe4ff */
[----:B------:R-:W-:Y:S02]  /*b8f0*/  IADD3.X R31, PT, PT, R31, UR25, RZ, P6, !PT ;  /* 0x000000191f1f7c10 */ /* 0x000fe4000b7fe4ff */
[----:B------:R-:W-:Y:S02]  /*b900*/  IADD3.X R78, PT, PT, R78, UR25, RZ, P3, !PT ;  /* 0x000000194e4e7c10 */ /* 0x000fe40009ffe4ff */
[----:B------:R-:W-:Y:S02]  /*b910*/  IADD3 R53, P4, PT, R53, UR11, RZ ;  /* 0x0000000b35357c10 */ /* 0x000fe4000ff9e0ff */
[----:B------:R-:W-:Y:S02]  /*b920*/  LOP3.LUT R102, R102, 0x2, RZ, 0xfc, !PT ;  /* 0x0000000266667812 */ /* 0x000fe400078efcff */
[----:B------:R-:W-:Y:S02]  /*b930*/  IADD3 R28, P6, PT, R28, UR11, RZ ;  /* 0x0000000b1c1c7c10 */ /* 0x000fe4000ffde0ff */
[----:B------:R-:W-:-:S02]  /*b940*/  IADD3 R2, P3, PT, R2, UR11, RZ ;  /* 0x0000000b02027c10 */ /* 0x000fc4000ff7e0ff */
[----:B------:R-:W-:Y:S02]  /*b950*/  IADD3.X R5, PT, PT, R5, UR25, RZ, P2, !PT ;  /* 0x0000001905057c10 */ /* 0x000fe400097fe4ff */
[----:B------:R-:W-:Y:S02]  /*b960*/  ISETP.GE.AND P2, PT, R102, UR22, PT ;  /* 0x0000001666007c0c */ /* 0x000fe4000bf46270 */
[----:B------:R-:W-:Y:S02]  /*b970*/  IADD3.X R54, PT, PT, R54, UR25, RZ, P4, !PT ;  /* 0x0000001936367c10 */ /* 0x000fe4000a7fe4ff */
[----:B------:R-:W-:Y:S02]  /*b980*/  IADD3.X R29, PT, PT, R29, UR25, RZ, P6, !PT ;  /* 0x000000191d1d7c10 */ /* 0x000fe4000b7fe4ff */
[----:B------:R-:W-:Y:S01]  /*b990*/  IADD3.X R4, PT, PT, R4, UR25, RZ, P3, !PT ;  /* 0x0000001904047c10 */ /* 0x000fe20009ffe4ff */
[----:B0-----:R-:W-:Y:S06]  /*b9a0*/  @!P5 BRA `(.L_x_8) ;  /* 0x0000005800bcd947 */ /* 0x001fec0003800000 */
.L_x_16:
[----:B------:R-:W0:Y:S01]  /*b9b0*/  S2R R119, SR_TID.X ;  /* 0x0000000000777919 */ /* 0x000e220000002100 */
[----:B------:R-:W-:Y:S02]  /*b9c0*/  PRMT R164, RZ, 0x7610, R164 ;  /* 0x00007610ffa47816 */ /* 0x000fe400000000a4 */
[----:B------:R-:W-:Y:S01]  /*b9d0*/  PRMT R116, RZ, 0x7610, R116 ;  /* 0x00007610ff747816 */ /* 0x000fe20000000074 */
[----:B------:R-:W1:Y:S01]  /*b9e0*/  S2R R102, SR_TID.X ;  /* 0x0000000000667919 */ /* 0x000e620000002100 */
[----:B------:R-:W2:Y:S02]  /*b9f0*/  S2R R103, SR_TID.X ;  /* 0x0000000000677919 */ /* 0x000ea40000002100 */
[----:B------:R-:W3:Y:S04]  /*ba00*/  @!P2 LDG.E.U8 R164, desc[UR20][R28.64] ;  /* 0x000000141ca4a981 */ /* 0x000ee8000c1e1100 */
[----:B------:R4:W-:Y:S01]  /*ba10*/  STL [R1+0x148], R227 ;  /* 0x000148e301007387 */ /* 0x0009e20000100800 */
[----:B------:R-:W-:-:S03]  /*ba20*/  PRMT R148, RZ, 0x7610, R148 ;  /* 0x00007610ff947816 */ /* 0x000fc60000000094 */
[----:B------:R-:W-:Y:S04]  /*ba30*/  STL [R1+0x144], R245 ;  /* 0x000144f501007387 */ /* 0x000fe80000100800 */
[----:B------:R0:W-:Y:S04]  /*ba40*/  STL [R1+0x140], R244 ;  /* 0x000140f401007387 */ /* 0x0001e80000100800 */
[----:B------:R1:W-:Y:S01]  /*ba50*/  STL [R1+0x13c], R0 ;  /* 0x00013c0001007387 */ /* 0x0003e20000100800 */
[----:B0-----:R-:W-:-:S03]  /*ba60*/  SHF.R.U32.HI R118, RZ, 0x6, R119 ;  /* 0x00000006ff767819 */ /* 0x001fc60000011677 */
[----:B----4-:R-:W4:Y:S01]  /*ba70*/  LDL R227, [R1+0x128] ;  /* 0x0001280001e37983 */ /* 0x010f220000100800 */
[----:B------:R-:W-:-:S03]  /*ba80*/  SGXT.U32 R118, R118, 0x1 ;  /* 0x000000017676781a */ /* 0x000fc60000000000 */
[----:B------:R-:W3:Y:S01]  /*ba90*/  LDL R121, [R1+0x12c] ;  /* 0x00012c0001797983 */ /* 0x000ee20000100800 */
[----:B-1----:R-:W-:Y:S02]  /*baa0*/  SHF.R.U32.HI R102, RZ, 0x6, R102 ;  /* 0x00000006ff667819 */ /* 0x002fe40000011666 */
[----:B------:R-:W-:Y:S02]  /*bab0*/  LOP3.LUT R118, R118, 0xc, RZ, 0xfc, !PT ;  /* 0x0000000c76767812 */ /* 0x000fe400078efcff */
[----:B------:R-:W-:Y:S02]  /*bac0*/  SGXT.U32 R102, R102, 0x1 ;  /* 0x000000016666781a */ /* 0x000fe40000000000 */
[----:B------:R-:W-:Y:S02]  /*bad0*/  ISETP.GE.AND P2, PT, R118, UR22, PT ;  /* 0x0000001676007c0c */ /* 0x000fe4000bf46270 */
[----:B------:R-:W0:Y:S01]  /*bae0*/  S2R R118, SR_TID.X ;  /* 0x0000000000767919 */ /* 0x000e220000002100 */
[----:B------:R-:W-:-:S04]  /*baf0*/  LOP3.LUT R102, R102, 0x4, RZ, 0xfc, !PT ;  /* 0x0000000466667812 */ /* 0x000fc800078efcff */
[----:B------:R-:W-:Y:S02]  /*bb00*/  ISETP.GE.AND P5, PT, R102, UR22, PT ;  /* 0x0000001666007c0c */ /* 0x000fe4000bfa6270 */
[--C-:B--2---:R-:W-:Y:S02]  /*bb10*/  SHF.R.U32.HI R102, RZ, 0x6, R103.reuse ;  /* 0x00000006ff667819 */ /* 0x104fe40000011667 */
[----:B------:R-:W-:Y:S02]  /*bb20*/  SHF.R.U32.HI R103, RZ, 0x6, R103 ;  /* 0x00000006ff677819 */ /* 0x000fe40000011667 */
[----:B------:R-:W-:Y:S02]  /*bb30*/  SGXT.U32 R102, R102, 0x1 ;  /* 0x000000016666781a */ /* 0x000fe40000000000 */
[----:B------:R-:W-:Y:S02]  /*bb40*/  SGXT.U32 R103, R103, 0x1 ;  /* 0x000000016767781a */ /* 0x000fe40000000000 */
[----:B------:R-:W-:-:S02]  /*bb50*/  LOP3.LUT R102, R102, 0x8, RZ, 0xfc, !PT ;  /* 0x0000000866667812 */ /* 0x000fc400078efcff */
[----:B------:R-:W-:Y:S02]  /*bb60*/  LOP3.LUT R103, R103, 0x6, RZ, 0xfc, !PT ;  /* 0x0000000667677812 */ /* 0x000fe400078efcff */
[----:B------:R-:W-:Y:S01]  /*bb70*/  ISETP.GE.AND P3, PT, R102, UR22, PT ;  /* 0x0000001666007c0c */ /* 0x000fe2000bf66270 */
[----:B------:R-:W-:Y:S01]  /*bb80*/  @!P0 IMAD.MOV.U32 R102, RZ, RZ, R2 ;  /* 0x000000ffff668224 */ /* 0x000fe200078e0002 */
[----:B------:R-:W-:Y:S01]  /*bb90*/  ISETP.GE.AND P4, PT, R103, UR22, PT ;  /* 0x0000001667007c0c */ /* 0x000fe2000bf86270 */
[----:B------:R-:W-:-:S05]  /*bba0*/  @!P0 IMAD.MOV.U32 R103, RZ, RZ, R4 ;  /* 0x000000ffff678224 */ /* 0x000fca00078e0004 */
[----:B------:R1:W2:Y:S01]  /*bbb0*/  @!P0 LDG.E.U8 R116, desc[UR20][R102.64] ;  /* 0x0000001466748981 */ /* 0x0002a2000c1e1100 */
[----:B------:R-:W-:Y:S02]  /*bbc0*/  PRMT R244, RZ, 0x7610, R244 ;  /* 0x00007610fff47816 */ /* 0x000fe400000000f4 */
[----:B------:R-:W-:Y:S02]  /*bbd0*/  SHF.R.U32.HI R119, RZ, 0x6, R119 ;  /* 0x00000006ff777819 */ /* 0x000fe40000011677 */
[----:B0-----:R-:W-:Y:S02]  /*bbe0*/  LEA.HI R0, R118, 0xe, RZ, 0x1a ;  /* 0x0000000e76007811 */ /* 0x001fe400078fd0ff */
[----:B------:R-:W-:Y:S01]  /*bbf0*/  SGXT.U32 R119, R119, 0x1 ;  /* 0x000000017777781a */ /* 0x000fe20000000000 */
[----:B-1----:R-:W-:Y:S01]  /*bc00*/  @!P5 IMAD.MOV.U32 R102, RZ, RZ, R53 ;  /* 0x000000ffff66d224 */ /* 0x002fe200078e0035 */
[----:B------:R-:W-:Y:S01]  /*bc10*/  PRMT R120, RZ, 0x7610, R120 ;  /* 0x00007610ff787816 */ /* 0x000fe20000000078 */
[----:B------:R-:W-:Y:S01]  /*bc20*/  @!P5 IMAD.MOV.U32 R103, RZ, RZ, R54 ;  /* 0x000000ffff67d224 */ /* 0x000fe200078e0036 */
[----:B------:R-:W-:-:S04]  /*bc30*/  LOP3.LUT R119, R119, 0xa, RZ, 0xfc, !PT ;  /* 0x0000000a77777812 */ /* 0x000fc800078efcff */
[----:B------:R0:W2:Y:S01]  /*bc40*/  @!P5 LDG.E.U8 R148, desc[UR20][R102.64] ;  /* 0x000000146694d981 */ /* 0x0000a2000c1e1100 */
[----:B------:R-:W-:Y:S02]  /*bc50*/  ISETP.GE.AND P5, PT, R0, UR22, PT ;  /* 0x0000001600007c0c */ /* 0x000fe4000bfa6270 */
[--C-:B------:R-:W-:Y:S02]  /*bc60*/  SHF.R.U32.HI R0, RZ, 0x6, R118.reuse ;  /* 0x00000006ff007819 */ /* 0x100fe40000011676 */
[----:B------:R-:W-:-:S04]  /*bc70*/  SHF.R.U32.HI R118, RZ, 0x6, R118 ;  /* 0x00000006ff767819 */ /* 0x000fc80000011676 */
[----:B------:R-:W-:Y:S01]  /*bc80*/  SGXT.U32 R118, R118, 0x1 ;  /* 0x000000017676781a */ /* 0x000fe20000000000 */
[----:B0-----:R-:W-:Y:S02]  /*bc90*/  @!P4 IMAD.MOV.U32 R102, RZ, RZ, R77 ;  /* 0x000000ffff66c224 */ /* 0x001fe400078e004d */
[----:B------:R-:W-:Y:S01]  /*bca0*/  @!P4 IMAD.MOV.U32 R103, RZ, RZ, R78 ;  /* 0x000000ffff67c224 */ /* 0x000fe200078e004e */
[----:B------:R-:W-:-:S04]  /*bcb0*/  LOP3.LUT R118, R118, 0x10, RZ, 0xfc, !PT ;  /* 0x0000001076767812 */ /* 0x000fc800078efcff */
[----:B------:R0:W2:Y:S01]  /*bcc0*/  @!P4 LDG.E.U8 R244, desc[UR20][R102.64] ;  /* 0x0000001466f4c981 */ /* 0x0000a2000c1e1100 */
[----:B------:R-:W-:Y:S02]  /*bcd0*/  ISETP.GE.AND P4, PT, R118, UR22, PT ;  /* 0x0000001676007c0c */ /* 0x000fe4000bf86270 */
[----:B------:R-:W1:Y:S01]  /*bce0*/  S2R R118, SR_TID.X ;  /* 0x0000000000767919 */ /* 0x000e620000002100 */
[----:B------:R-:W-:Y:S01]  /*bcf0*/  SGXT.U32 R0, R0, 0x1 ;  /* 0x000000010000781a */ /* 0x000fe20000000000 */
[----:B0-----:R-:W-:Y:S02]  /*bd00*/  @!P3 IMAD.MOV.U32 R102, RZ, RZ, R3 ;  /* 0x000000ffff66b224 */ /* 0x001fe400078e0003 */
[----:B------:R-:W-:Y:S01]  /*bd10*/  @!P3 IMAD.MOV.U32 R103, RZ, RZ, R5 ;  /* 0x000000ffff67b224 */ /* 0x000fe200078e0005 */
[----:B------:R-:W-:Y:S02]  /*bd20*/  LOP3.LUT R0, R0, 0x12, RZ, 0xfc, !PT ;  /* 0x0000001200007812 */ /* 0x000fe400078efcff */
[----:B------:R-:W-:-:S02]  /*bd30*/  ISETP.GE.AND P0, PT, R119, UR22, PT ;  /* 0x0000001677007c0c */ /* 0x000fc4000bf06270 */
[----:B------:R0:W2:Y:S01]  /*bd40*/  @!P3 LDG.E.U8 R120, desc[UR20][R102.64] ;  /* 0x000000146678b981 */ /* 0x0000a2000c1e1100 */
[----:B------:R-:W-:Y:S02]  /*bd50*/  ISETP.GE.AND P3, PT, R0, UR22, PT ;  /* 0x0000001600007c0c */ /* 0x000fe4000bf66270 */
[----:B------:R-:W-:Y:S01]  /*bd60*/  PRMT R163, RZ, 0x7610, R163 ;  /* 0x00007610ffa37816 */ /* 0x000fe200000000a3 */
[----:B------:R-:W2:Y:S07]  /*bd70*/  LDL R119, [R1+0x124] ;  /* 0x0001240001777983 */ /* 0x000eae0000100800 */
[----:B------:R-:W2:Y:S01]  /*bd80*/  @!P0 LDG.E.U8 R163, desc[UR20][R30.64] ;  /* 0x000000141ea38981 */ /* 0x000ea2000c1e1100 */
[----:B-1----:R-:W-:-:S02]  /*bd90*/  SHF.R.U32.HI R0, RZ, 0x6, R118 ;  /* 0x00000006ff007819 */ /* 0x002fc40000011676 */
[----:B------:R-:W-:-:S04]  /*bda0*/  SHF.R.U32.HI R118, RZ, 0x6, R118 ;  /* 0x00000006ff767819 */ /* 0x000fc80000011676 */
[----:B------:R-:W-:-:S04]  /*bdb0*/  SGXT.U32 R118, R118, 0x1 ;  /* 0x000000017676781a */ /* 0x000fc80000000000 */
[----:B------:R-:W-:-:S04]  /*bdc0*/  LOP3.LUT R118, R118, 0x14, RZ, 0xfc, !PT ;  /* 0x0000001476767812 */ /* 0x000fc800078efcff */
[----:B------:R-:W-:Y:S02]  /*bdd0*/  ISETP.GE.AND P0, PT, R118, UR22, PT ;  /* 0x0000001676007c0c */ /* 0x000fe4000bf06270 */
[----:B------:R-:W1:Y:S01]  /*bde0*/  S2R R118, SR_TID.X ;  /* 0x0000000000767919 */ /* 0x000e620000002100 */
[----:B------:R-:W-:Y:S01]  /*bdf0*/  SGXT.U32 R0, R0, 0x1 ;  /* 0x000000010000781a */ /* 0x000fe20000000000 */
[----:B0-----:R-:W-:Y:S01]  /*be00*/  @!P2 IMAD.MOV.U32 R102, RZ, RZ, R55 ;  /* 0x000000ffff66a224 */ /* 0x001fe200078e0037 */
[----:B------:R-:W-:Y:S01]  /*be10*/  PRMT R147, RZ, 0x7610, R147 ;  /* 0x00007610ff937816 */ /* 0x000fe20000000093 */
[----:B------:R-:W-:Y:S01]  /*be20*/  @!P2 IMAD.MOV.U32 R103, RZ, RZ, R57 ;  /* 0x000000ffff67a224 */ /* 0x000fe200078e0039 */
[----:B------:R-:W-:-:S04]  /*be30*/  LOP3.LUT R0, R0, 0x16, RZ, 0xfc, !PT ;  /* 0x0000001600007812 */ /* 0x000fc800078efcff */
[----:B------:R0:W2:Y:S01]  /*be40*/  @!P2 LDG.E.U8 R147, desc[UR20][R102.64] ;  /* 0x000000146693a981 */ /* 0x0000a2000c1e1100 */
[----:B------:R-:W-:Y:S02]  /*be50*/  ISETP.GE.AND P2, PT, R0, UR22, PT ;  /* 0x0000001600007c0c */ /* 0x000fe4000bf46270 */
[----:B------:R-:W-:Y:S01]  /*be60*/  PRMT R238, RZ, 0x7610, R238 ;  /* 0x00007610ffee7816 */ /* 0x000fe200000000ee */
[----:B0-----:R-:W-:Y:S02]  /*be70*/  @!P5 IMAD.MOV.U32 R102, RZ, RZ, R89 ;  /* 0x000000ffff66d224 */ /* 0x001fe400078e0059 */
[----:B------:R-:W-:-:S05]  /*be80*/  @!P5 IMAD.MOV.U32 R103, RZ, RZ, R90 ;  /* 0x000000ffff67d224 */ /* 0x000fca00078e005a */
[----:B------:R0:W2:Y:S01]  /*be90*/  @!P5 LDG.E.U8 R238, desc[UR20][R102.64] ;  /* 0x0000001466eed981 */ /* 0x0000a2000c1e1100 */
[----:B-1----:R-:W-:-:S04]  /*bea0*/  SHF.R.U32.HI R0, RZ, 0x6, R118 ;  /* 0x00000006ff007819 */ /* 0x002fc80000011676 */
[----:B------:R-:W-:-:S04]  /*beb0*/  SGXT.U32 R0, R0, 0x1 ;  /* 0x000000010000781a */ /* 0x000fc80000000000 */
[----:B------:R-:W-:-:S04]  /*bec0*/  LOP3.LUT R0, R0, 0x18, RZ, 0xfc, !PT ;  /* 0x0000001800007812 */ /* 0x000fc800078efcff */
[----:B------:R-:W-:Y:S02]  /*bed0*/  ISETP.GE.AND P5, PT, R0, UR22, PT ;  /* 0x0000001600007c0c */ /* 0x000fe4000bfa6270 */
[--C-:B------:R-:W-:Y:S02]  /*bee0*/  SHF.R.U32.HI R0, RZ, 0x6, R118.reuse ;  /* 0x00000006ff007819 */ /* 0x100fe40000011676 */
[----:B------:R-:W-:Y:S01]  /*bef0*/  SHF.R.U32.HI R118, RZ, 0x6, R118 ;  /* 0x00000006ff767819 */ /* 0x000fe20000011676 */
[----:B0-----:R-:W-:Y:S01]  /*bf00*/  @!P4 IMAD.MOV.U32 R102, RZ, RZ, R6 ;  /* 0x000000ffff66c224 */ /* 0x001fe200078e0006 */
[----:B------:R-:W-:Y:S02]  /*bf10*/  PRMT R123, RZ, 0x7610, R123 ;  /* 0x00007610ff7b7816 */ /* 0x000fe4000000007b */
[----:B------:R-:W-:Y:S01]  /*bf20*/  SGXT.U32 R118, R118, 0x1 ;  /* 0x000000017676781a */ /* 0x000fe20000000000 */
[----:B------:R-:W-:-:S03]  /*bf30*/  @!P4 IMAD.MOV.U32 R103, RZ, RZ, R8 ;  /* 0x000000ffff67c224 */ /* 0x000fc600078e0008 */
[----:B------:R-:W-:Y:S02]  /*bf40*/  LOP3.LUT R118, R118, 0x1a, RZ, 0xfc, !PT ;  /* 0x0000001a76767812 */ /* 0x000fe400078efcff */
[----:B------:R0:W2:Y:S02]  /*bf50*/  @!P4 LDG.E.U8 R123, desc[UR20][R102.64] ;  /* 0x00000014667bc981 */ /* 0x0000a4000c1e1100 */
[----:B------:R-:W-:Y:S02]  /*bf60*/  ISETP.GE.AND P4, PT, R118, UR22, PT ;  /* 0x0000001676007c0c */ /* 0x000fe4000bf86270 */
[----:B------:R-:W1:Y:S01]  /*bf70*/  S2R R118, SR_TID.X ;  /* 0x0000000000767919 */ /* 0x000e620000002100 */
[----:B------:R-:W-:Y:S02]  /*bf80*/  SGXT.U32 R0, R0, 0x1 ;  /* 0x000000010000781a */ /* 0x000fe40000000000 */
[----:B------:R-:W-:Y:S01]  /*bf90*/  PRMT R162, RZ, 0x7610, R162 ;  /* 0x00007610ffa27816 */ /* 0x000fe200000000a2 */
[----:B0-----:R-:W-:-:S02]  /*bfa0*/  @!P3 IMAD.MOV.U32 R102, RZ, RZ, R32 ;  /* 0x000000ffff66b224 */ /* 0x001fc400078e0020 */
[----:B------:R-:W-:Y:S01]  /*bfb0*/  @!P3 IMAD.MOV.U32 R103, RZ, RZ, R34 ;  /* 0x000000ffff67b224 */ /* 0x000fe200078e0022 */
[----:B------:R-:W-:Y:S02]  /*bfc0*/  LOP3.LUT R0, R0, 0x1c, RZ, 0xfc, !PT ;  /* 0x0000001c00007812 */ /* 0x000fe400078efcff */
[----:B------:R-:W-:Y:S02]  /*bfd0*/  PRMT R146, RZ, 0x7610, R146 ;  /* 0x00007610ff927816 */ /* 0x000fe40000000092 */
[----:B------:R0:W2:Y:S01]  /*bfe0*/  @!P3 LDG.E.U8 R162, desc[UR20][R102.64] ;  /* 0x0000001466a2b981 */ /* 0x0000a2000c1e1100 */
[----:B------:R-:W-:Y:S01]  /*bff0*/  ISETP.GE.AND P3, PT, R0, UR22, PT ;  /* 0x0000001600007c0c */ /* 0x000fe2000bf66270 */
[----:B0-----:R-:W-:Y:S02]  /*c000*/  @!P0 IMAD.MOV.U32 R102, RZ, RZ, R56 ;  /* 0x000000ffff668224 */ /* 0x001fe400078e0038 */
[----:B------:R-:W-:-:S05]  /*c010*/  @!P0 IMAD.MOV.U32 R103, RZ, RZ, R58 ;  /* 0x000000ffff678224 */ /* 0x000fca00078e003a */
[----:B------:R0:W2:Y:S01]  /*c020*/  @!P0 LDG.E.U8 R146, desc[UR20][R102.64] ;  /* 0x0000001466928981 */ /* 0x0000a2000c1e1100 */
[----:B-1----:R-:W-:Y:S02]  /*c030*/  SHF.R.U32.HI R0, RZ, 0x6, R118 ;  /* 0x00000006ff007819 */ /* 0x002fe40000011676 */
[----:B------:R-:W-:-:S04]  /*c040*/  LEA.HI R118, R118, 0x1e, RZ, 0x1a ;  /* 0x0000001e76767811 */ /* 0x000fc800078fd0ff */
        /* <DEDUP_REMOVED lines=31> */
[----:B------:R-:W-:-:S04]  /*c240*/  LOP3.LUT R0, R0, 0x26, RZ, 0xfc, !PT ;  /* 0x0000002600007812 */ /* 0x000fc800078efcff */
[----:B------:R0:W2:Y:S01]  /*c250*/  @!P3 LDG.E.U8 R145, desc[UR20][R102.64] ;  /* 0x000000146691b981 */ /* 0x0000a2000c1e1100 */
[----:B------:R-:W-:Y:S02]  /*c260*/  ISETP.GE.AND P3, PT, R0, UR22, PT ;  /* 0x0000001600007c0c */ /* 0x000fe4000bf66270 */
[----:B------:R-:W-:Y:S01]  /*c270*/  PRMT R187, RZ, 0x7610, R187 ;  /* 0x00007610ffbb7816 */ /* 0x000fe200000000bb */
[----:B0-----:R-:W-:Y:S01]  /*c280*/  @!P0 IMAD.MOV.U32 R102, RZ, RZ, R91 ;  /* 0x000000ffff668224 */ /* 0x001fe200078e005b */
[--C-:B-1----:R-:W-:Y:S02]  /*c290*/  SHF.R.U32.HI R0, RZ, 0x6, R118.reuse ;  /* 0x00000006ff007819 */ /* 0x102fe40000011676 */
[----:B------:R-:W-:Y:S01]  /*c2a0*/  SHF.R.U32.HI R118, RZ, 0x6, R118 ;  /* 0x00000006ff767819 */ /* 0x000fe20000011676 */
[----:B------:R-:W-:-:S03]  /*c2b0*/  @!P0 IMAD.MOV.U32 R103, RZ, RZ, R92 ;  /* 0x000000ffff678224 */ /* 0x000fc600078e005c */
[----:B------:R-:W-:Y:S02]  /*c2c0*/  SGXT.U32 R118, R118, 0x1 ;  /* 0x000000017676781a */ /* 0x000fe40000000000 */
[----:B------:R0:W2:Y:S02]  /*c2d0*/  @!P0 LDG.E.U8 R187, desc[UR20][R102.64] ;  /* 0x0000001466bb8981 */ /* 0x0000a4000c1e1100 */
        /* <DEDUP_REMOVED lines=10> */
[----:B------:R-:W-:Y:S02]  /*c380*/  PRMT R160, RZ, 0x7610, R160 ;  /* 0x00007610ffa07816 */ /* 0x000fe400000000a0 */
[----:B------:R-:W-:-:S04]  /*c390*/  PRMT R144, RZ, 0x7610, R144 ;  /* 0x00007610ff907816 */ /* 0x000fc80000000090 */
[----:B------:R-:W2:Y:S01]  /*c3a0*/  @!P5 LDG.E.U8 R160, desc[UR20][R36.64] ;  /* 0x0000001424a0d981 */ /* 0x000ea2000c1e1100 */
[----:B0-----:R-:W-:Y:S01]  /*c3b0*/  @!P4 IMAD.MOV.U32 R102, RZ, RZ, R61 ;  /* 0x000000ffff66c224 */ /* 0x001fe200078e003d */
[----:B-1----:R-:W-:-:S04]  /*c3c0*/  SHF.R.U32.HI R0, RZ, 0x6, R118 ;  /* 0x00000006ff007819 */ /* 0x002fc80000011676 */
[----:B------:R-:W-:-:S04]  /*c3d0*/  SGXT.U32 R0, R0, 0x1 ;  /* 0x000000010000781a */ /* 0x000fc80000000000 */
[----:B------:R-:W-:Y:S01]  /*c3e0*/  LOP3.LUT R0, R0, 0x2c, RZ, 0xfc, !PT ;  /* 0x0000002c00007812 */ /* 0x000fe200078efcff */
[----:B------:R-:W-:-:S03]  /*c3f0*/  @!P4 IMAD.MOV.U32 R103, RZ, RZ, R63 ;  /* 0x000000ffff67c224 */ /* 0x000fc600078e003f */
[----:B------:R-:W-:Y:S02]  /*c400*/  ISETP.GE.AND P5, PT, R0, UR22, PT ;  /* 0x0000001600007c0c */ /* 0x000fe4000bfa6270 */
[----:B------:R-:W-:Y:S01]  /*c410*/  SHF.R.U32.HI R0, RZ, 0x6, R118 ;  /* 0x00000006ff007819 */ /* 0x000fe20000011676 */
[----:B------:R0:W2:Y:S01]  /*c420*/  @!P4 LDG.E.U8 R144, desc[UR20][R102.64] ;  /* 0x000000146690c981 */ /* 0x0000a2000c1e1100 */
[----:B------:R-:W-:-:S04]  /*c430*/  LEA.HI R118, R118, 0x2e, RZ, 0x1a ;  /* 0x0000002e76767811 */ /* 0x000fc800078fd0ff */
[----:B------:R-:W-:Y:S02]  /*c440*/  ISETP.GE.AND P4, PT, R118, UR22, PT ;  /* 0x0000001676007c0c */ /* 0x000fe4000bf86270 */
[----:B------:R-:W1:Y:S01]  /*c450*/  S2R R118, SR_TID.X ;  /* 0x0000000000767919 */ /* 0x000e620000002100 */
[----:B------:R-:W-:Y:S02]  /*c460*/  SGXT.U32 R0, R0, 0x1 ;  /* 0x000000010000781a */ /* 0x000fe40000000000 */
[----:B------:R-:W-:Y:S01]  /*c470*/  PRMT R186, RZ, 0x7610, R186 ;  /* 0x00007610ffba7816 */ /* 0x000fe200000000ba */
[----:B0-----:R-:W-:Y:S02]  /*c480*/  @!P3 IMAD.MOV.U32 R102, RZ, RZ, R81 ;  /* 0x000000ffff66b224 */ /* 0x001fe400078e0051 */
        /* <DEDUP_REMOVED lines=8> */
[--C-:B-1----:R-:W-:Y:S02]  /*c510*/  SHF.R.U32.HI R0, RZ, 0x6, R118.reuse ;  /* 0x00000006ff007819 */ /* 0x102fe40000011676 */
        /* <DEDUP_REMOVED lines=89> */
[----:B------:R-:W-:Y:S01]  /*cab0*/  PRMT R129, RZ, 0x7610, R129 ;  /* 0x00007610ff817816 */ /* 0x000fe20000000081 */
[----:B0-----:R-:W-:Y:S01]  /*cac0*/  @!P2 IMAD.MOV.U32 R102, RZ, RZ, R22 ;  /* 0x000000ffff66a224 */ /* 0x001fe200078e0016 */
[----:B------:R-:W-:Y:S01]  /*cad0*/  SGXT.U32 R0, R0, 0x1 ;  /* 0x000000010000781a */ /* 0x000fe20000000000 */
[----:B------:R-:W-:Y:S01]  /*cae0*/  @!P2 IMAD.MOV.U32 R103, RZ, RZ, R24 ;  /* 0x000000ffff67a224 */ /* 0x000fe200078e0018 */
[----:B------:R-:W-:Y:S02]  /*caf0*/  PRMT R130, RZ, 0x7610, R130 ;  /* 0x00007610ff827816 */ /* 0x000fe40000000082 */
[----:B------:R-:W-:Y:S02]  /*cb00*/  LOP3.LUT R0, R0, 0x68, RZ, 0xfc, !PT ;  /* 0x0000006800007812 */ /* 0x000fe400078efcff */
[----:B------:R0:W2:Y:S02]  /*cb10*/  @!P2 LDG.E.U8 R129, desc[UR20][R102.64] ;  /* 0x000000146681a981 */ /* 0x0000a4000c1e1100 */
[----:B------:R-:W-:Y:S01]  /*cb20*/  ISETP.GE.AND P2, PT, R0, UR22, PT ;  /* 0x0000001600007c0c */ /* 0x000fe2000bf46270 */
[----:B0-----:R-:W-:-:S02]  /*cb30*/  @!P5 IMAD.MOV.U32 R102, RZ, RZ, R23 ;  /* 0x000000ffff66d224 */ /* 0x001fc400078e0017 */
[----:B------:R-:W-:-:S05]  /*cb40*/  @!P5 IMAD.MOV.U32 R103, RZ, RZ, R25 ;  /* 0x000000ffff67d224 */ /* 0x000fca00078e0019 */
[----:B------:R0:W2:Y:S01]  /*cb50*/  @!P5 LDG.E.U8 R130, desc[UR20][R102.64] ;  /* 0x000000146682d981 */ /* 0x0000a2000c1e1100 */
[----:B-1----:R-:W-:-:S04]  /*cb60*/  LEA.HI R0, R118, 0x3e, RZ, 0x1a ;  /* 0x0000003e76007811 */ /* 0x002fc800078fd0ff */
[----:B------:R-:W-:Y:S02]  /*cb70*/  ISETP.GE.AND P5, PT, R0, UR22, PT ;  /* 0x0000001600007c0c */ /* 0x000fe4000bfa6270 */
[--C-:B------:R-:W-:Y:S02]  /*cb80*/  SHF.R.U32.HI R0, RZ, 0x6, R118.reuse ;  /* 0x00000006ff007819 */ /* 0x100fe40000011676 */
[----:B------:R-:W-:Y:S02]  /*cb90*/  SHF.R.U32.HI R118, RZ, 0x6, R118 ;  /* 0x00000006ff767819 */ /* 0x000fe40000011676 */
[----:B------:R-:W-:Y:S02]  /*cba0*/  PRMT R157, RZ, 0x7610, R157 ;  /* 0x00007610ff9d7816 */ /* 0x000fe4000000009d */
[----:B------:R-:W-:-:S04]  /*cbb0*/  SGXT.U32 R118, R118, 0x1 ;  /* 0x000000017676781a */ /* 0x000fc80000000000 */
[----:B------:R-:W-:Y:S01]  /*cbc0*/  LOP3.LUT R118, R118, 0x70, RZ, 0xfc, !PT ;  /* 0x0000007076767812 */ /* 0x000fe200078efcff */
[----:B------:R-:W2:Y:S03]  /*cbd0*/  @!P4 LDG.E.U8 R157, desc[UR20][R42.64] ;  /* 0x000000142a9dc981 */ /* 0x000ea6000c1e1100 */
[----:B------:R-:W-:Y:S02]  /*cbe0*/  ISETP.GE.AND P4, PT, R118, UR22, PT ;  /* 0x0000001676007c0c */ /* 0x000fe4000bf86270 */
[----:B------:R-:W1:Y:S01]  /*cbf0*/  S2R R118, SR_TID.X ;  /* 0x0000000000767919 */ /* 0x000e620000002100 */
[----:B------:R-:W-:Y:S02]  /*cc00*/  SGXT.U32 R0, R0, 0x1 ;  /* 0x000000010000781a */ /* 0x000fe40000000000 */
[----:B------:R-:W-:Y:S02]  /*cc10*/  PRMT R131, RZ, 0x7610, R131 ;  /* 0x00007610ff837816 */ /* 0x000fe40000000083 */
[----:B------:R-:W-:-:S04]  /*cc20*/  LOP3.LUT R0, R0, 0x78, RZ, 0xfc, !PT ;  /* 0x0000007800007812 */ /* 0x000fc800078efcff */
[----:B------:R-:W2:Y:S01]  /*cc30*/  @!P3 LDG.E.U8 R131, desc[UR20][R26.64] ;  /* 0x000000141a83b981 */ /* 0x000ea2000c1e1100 */
[----:B------:R-:W-:Y:S01]  /*cc40*/  ISETP.GE.AND P3, PT, R0, UR22, PT ;  /* 0x0000001600007c0c */ /* 0x000fe2000bf66270 */
[----:B0-----:R-:W-:Y:S01]  /*cc50*/  @!P0 IMAD.MOV.U32 R102, RZ, RZ, R67 ;  /* 0x000000ffff668224 */ /* 0x001fe200078e0043 */
[----:B------:R-:W-:Y:S01]  /*cc60*/  PRMT R141, RZ, 0x7610, R141 ;  /* 0x00007610ff8d7816 */ /* 0x000fe2000000008d */
        /* <DEDUP_REMOVED lines=30> */
[----:B------:R0:W3:Y:S02]  /*ce50*/  @!P4 LDG.E.U8 R166, desc[UR20][R102.64] ;  /* 0x0000001466a6c981 */ /* 0x0000e4000c1e1100 */
        /* <DEDUP_REMOVED lines=8> */
[----:B------:R0:W3:Y:S01]  /*cee0*/  @!P3 LDG.E.U8 R165, desc[UR20][R102.64] ;  /* 0x0000001466a5b981 */ /* 0x0000e2000c1e1100 */
[----:B------:R-:W-:Y:S01]  /*cef0*/  ISETP.GE.AND P3, PT, R0, UR22, PT ;  /* 0x0000001600007c0c */ /* 0x000fe2000bf66270 */
[----:B0-----:R-:W-:Y:S02]  /*cf00*/  @!P0 IMAD.MOV.U32 R102, RZ, RZ, R44 ;  /* 0x000000ffff668224 */ /* 0x001fe400078e002c */
[----:B------:R-:W-:-:S05]  /*cf10*/  @!P0 IMAD.MOV.U32 R103, RZ, RZ, R46 ;  /* 0x000000ffff678224 */ /* 0x000fca00078e002e */
[----:B------:R0:W3:Y:S01]  /*cf20*/  @!P0 LDG.E.U8 R156, desc[UR20][R102.64] ;  /* 0x00000014669c8981 */ /* 0x0000e2000c1e1100 */
[----:B-1----:R-:W-:Y:S02]  /*cf30*/  SHF.R.U32.HI R0, RZ, 0x6, R118 ;  /* 0x00000006ff007819 */ /* 0x002fe40000011676 */
[----:B------:R-:W-:-:S04]  /*cf40*/  LEA.HI R118, R118, 0x4e, RZ, 0x1a ;  /* 0x0000004e76767811 */ /* 0x000fc800078fd0ff */
[----:B------:R-:W-:Y:S02]  /*cf50*/  ISETP.GE.AND P0, PT, R118, UR22, PT ;  /* 0x0000001676007c0c */ /* 0x000fe4000bf06270 */
[----:B------:R-:W1:Y:S01]  /*cf60*/  S2R R118, SR_TID.X ;  /* 0x0000000000767919 */ /* 0x000e620000002100 */
[----:B------:R-:W-:Y:S01]  /*cf70*/  PRMT R140, RZ, 0x7610, R140 ;  /* 0x00007610ff8c7816 */ /* 0x000fe2000000008c */
[----:B0-----:R-:W-:Y:S02]  /*cf80*/  @!P2 IMAD.MOV.U32 R102, RZ, RZ, R68 ;  /* 0x000000ffff66a224 */ /* 0x001fe400078e0044 */
[----:B------:R-:W-:Y:S01]  /*cf90*/  @!P2 IMAD.MOV.U32 R103, RZ, RZ, R70 ;  /* 0x000000ffff67a224 */ /* 0x000fe200078e0046 */
[----:B------:R-:W-:Y:S02]  /*cfa0*/  SGXT.U32 R0, R0, 0x1 ;  /* 0x000000010000781a */ /* 0x000fe40000000000 */
[----:B------:R-:W-:Y:S02]  /*cfb0*/  PRMT R115, RZ, 0x7610, R115 ;  /* 0x00007610ff737816 */ /* 0x000fe40000000073 */
[----:B------:R0:W3:Y:S01]  /*cfc0*/  @!P2 LDG.E.U8 R140, desc[UR20][R102.64] ;  /* 0x00000014668ca981 */ /* 0x0000e2000c1e1100 */
[----:B------:R-:W-:-:S02]  /*cfd0*/  LOP3.LUT R0, R0, 0x52, RZ, 0xfc, !PT ;  /* 0x0000005200007812 */ /* 0x000fc400078efcff */
[----:B------:R-:W-:Y:S02]  /*cfe0*/  PRMT R155, RZ, 0x7610, R155 ;  /* 0x00007610ff9b7816 */ /* 0x000fe4000000009b */
[----:B------:R-:W-:Y:S01]  /*cff0*/  ISETP.GE.AND P2, PT, R0, UR22, PT ;  /* 0x0000001600007c0c */ /* 0x000fe2000bf46270 */
[----:B0-----:R-:W-:Y:S02]  /*d000*/  @!P5 IMAD.MOV.U32 R102, RZ, RZ, R85 ;  /* 0x000000ffff66d224 */ /* 0x001fe400078e0055 */
[----:B------:R-:W-:-:S05]  /*d010*/  @!P5 IMAD.MOV.U32 R103, RZ, RZ, R86 ;  /* 0x000000ffff67d224 */ /* 0x000fca00078e0056 */
[----:B------:R0:W3:Y:S01]  /*d020*/  @!P5 LDG.E.U8 R115, desc[UR20][R102.64] ;  /* 0x000000146673d981 */ /* 0x0000e2000c1e1100 */
[----:B------:R-:W-:Y:S02]  /*d030*/  PRMT R139, RZ, 0x7610, R139 ;  /* 0x00007610ff8b7816 */ /* 0x000fe4000000008b */
[----:B-1----:R-:W-:Y:S01]  /*d040*/  SHF.R.U32.HI R0, RZ, 0x6, R118 ;  /* 0x00000006ff007819 */ /* 0x002fe20000011676 */
[----:B0-----:R-:W-:Y:S02]  /*d050*/  @!P4 IMAD.MOV.U32 R102, RZ, RZ, R45 ;  /* 0x000000ffff66c224 */ /* 0x001fe400078e002d */
[----:B------:R-:W-:Y:S01]  /*d060*/  @!P4 IMAD.MOV.U32 R103, RZ, RZ, R47 ;  /* 0x000000ffff67c224 */ /* 0x000fe200078e002f */
[----:B------:R-:W-:-:S04]  /*d070*/  SGXT.U32 R0, R0, 0x1 ;  /* 0x000000010000781a */ /* 0x000fc80000000000 */
[----:B------:R0:W3:Y:S01]  /*d080*/  @!P4 LDG.E.U8 R155, desc[UR20][R102.64] ;  /* 0x00000014669bc981 */ /* 0x0000e2000c1e1100 */
[----:B------:R-:W-:Y:S01]  /*d090*/  LOP3.LUT R0, R0, 0x54, RZ, 0xfc, !PT ;  /* 0x0000005400007812 */ /* 0x000fe200078efcff */
[----:B0-----:R-:W-:Y:S02]  /*d0a0*/  @!P3 IMAD.MOV.U32 R102, RZ, RZ, R71 ;  /* 0x000000ffff66b224 */ /* 0x001fe400078e0047 */
[----:B------:R-:W-:-:S05]  /*d0b0*/  @!P3 IMAD.MOV.U32 R103, RZ, RZ, R72 ;  /* 0x000000ffff67b224 */ /* 0x000fca00078e0048 */
[----:B------:R0:W4:Y:S01]  /*d0c0*/  @!P3 LDG.E.U8 R139, desc[UR20][R102.64] ;  /* 0x00000014668bb981 */ /* 0x000122000c1e1100 */
[----:B------:R-:W-:Y:S02]  /*d0d0*/  ISETP.GE.AND P3, PT, R0, UR22, PT ;  /* 0x0000001600007c0c */ /* 0x000fe4000bf66270 */
[----:B------:R-:W-:Y:S02]  /*d0e0*/  SHF.R.U32.HI R0, RZ, 0x6, R118 ;  /* 0x00000006ff007819 */ /* 0x000fe40000011676 */
[----:B------:R-:W-:Y:S02]  /*d0f0*/  PRMT R101, RZ, 0x7610, R101 ;  /* 0x00007610ff657816 */ /* 0x000fe40000000065 */
[----:B------:R-:W-:Y:S01]  /*d100*/  SGXT.U32 R0, R0, 0x1 ;  /* 0x000000010000781a */ /* 0x000fe20000000000 */
[----:B0-----:R-:W-:Y:S02]  /*d110*/  @!P0 IMAD.MOV.U32 R102, RZ, RZ, R97 ;  /* 0x000000ffff668224 */ /* 0x001fe400078e0061 */
[----:B------:R-:W-:Y:S01]  /*d120*/  @!P0 IMAD.MOV.U32 R103, RZ, RZ, R98 ;  /* 0x000000ffff678224 */ /* 0x000fe200078e0062 */
[----:B------:R-:W-:-:S04]  /*d130*/  LOP3.LUT R0, R0, 0x56, RZ, 0xfc, !PT ;  /* 0x0000005600007812 */ /* 0x000fc800078efcff */
[----:B------:R0:W4:Y:S01]  /*d140*/  @!P0 LDG.E.U8 R101, desc[UR20][R102.64] ;  /* 0x0000001466658981 */ /* 0x000122000c1e1100 */
[----:B------:R-:W-:Y:S02]  /*d150*/  ISETP.GE.AND P0, PT, R0, UR22, PT ;  /* 0x0000001600007c0c */ /* 0x000fe4000bf06270 */
[----:B------:R-:W-:Y:S02]  /*d160*/  SHF.R.U32.HI R0, RZ, 0x6, R118 ;  /* 0x00000006ff007819 */ /* 0x000fe40000011676 */
[----:B------:R-:W-:Y:S02]  /*d170*/  PRMT R154, RZ, 0x7610, R154 ;  /* 0x00007610ff9a7816 */ /* 0x000fe4000000009a */
[----:B------:R-:W-:-:S04]  /*d180*/  SGXT.U32 R0, R0, 0x1 ;  /* 0x000000010000781a */ /* 0x000fc80000000000 */
[----:B------:R-:W-:Y:S01]  /*d190*/  LOP3.LUT R0, R0, 0x5a, RZ, 0xfc, !PT ;  /* 0x0000005a00007812 */ /* 0x000fe200078efcff */
[----:B------:R-:W4:Y:S01]  /*d1a0*/  @!P2 LDG.E.U8 R154, desc[UR20][R48.64] ;  /* 0x00000014309aa981 */ /* 0x000f22000c1e1100 */
[----:B------:R-:W-:Y:S01]  /*d1b0*/  PRMT R138, RZ, 0x7610, R138 ;  /* 0x00007610ff8a7816 */ /* 0x000fe2000000008a */
[----:B0-----:R-:W-:Y:S01]  /*d1c0*/  @!P3 IMAD.MOV.U32 R102, RZ, RZ, R73 ;  /* 0x000000ffff66b224 */ /* 0x001fe200078e0049 */
[----:B------:R-:W-:Y:S01]  /*d1d0*/  ISETP.GE.AND P2, PT, R0, UR22, PT ;  /* 0x0000001600007c0c */ /* 0x000fe2000bf46270 */
[----:B------:R-:W-:Y:S01]  /*d1e0*/  @!P3 IMAD.MOV.U32 R103, RZ, RZ, R75 ;  /* 0x000000ffff67b224 */ /* 0x000fe200078e004b */
[----:B------:R-:W-:Y:S02]  /*d1f0*/  SHF.R.U32.HI R0, RZ, 0x6, R118 ;  /* 0x00000006ff007819 */ /* 0x000fe40000011676 */
[----:B------:R-:W-:Y:S02]  /*d200*/  PRMT R114, RZ, 0x7610, R114 ;  /* 0x00007610ff727816 */ /* 0x000fe40000000072 */
[----:B------:R-:W-:Y:S01]  /*d210*/  SGXT.U32 R0, R0, 0x1 ;  /* 0x000000010000781a */ /* 0x000fe20000000000 */
[----:B------:R0:W4:Y:S03]  /*d220*/  @!P3 LDG.E.U8 R138, desc[UR20][R102.64] ;  /* 0x00000014668ab981 */ /* 0x000126000c1e1100 */
[----:B------:R-:W-:-:S02]  /*d230*/  LOP3.LUT R0, R0, 0x5c, RZ, 0xfc, !PT ;  /* 0x0000005c00007812 */ /* 0x000fc400078efcff */
[----:B------:R-:W-:Y:S01]  /*d240*/  PRMT R153, RZ, 0x7610, R153 ;  /* 0x00007610ff997816 */ /* 0x000fe20000000099 */
[----:B0-----:R-:W-:-:S05]  /*d250*/  @!P0 IMAD.MOV.U32 R102, RZ, RZ, R87 ;  /* 0x000000ffff668224 */ /* 0x001fca00078e0057 */
[----:B------:R-:W4:Y:S01]  /*d260*/  @!P2 LDG.E.U8 R153, desc[UR20][R50.64] ;  /* 0x000000143299a981 */ /* 0x000f22000c1e1100 */
[----:B------:R-:W-:-:S05]  /*d270*/  @!P0 IMAD.MOV.U32 R103, RZ, RZ, R88 ;  /* 0x000000ffff678224 */ /* 0x000fca00078e0058 */
[----:B------:R0:W4:Y:S01]  /*d280*/  @!P0 LDG.E.U8 R114, desc[UR20][R102.64] ;  /* 0x0000001466728981 */ /* 0x000122000c1e1100 */
[----:B------:R-:W-:Y:S02]  /*d290*/  ISETP.GE.AND P0, PT, R0, UR22, PT ;  /* 0x0000001600007c0c */ /* 0x000fe4000bf06270 */
[----:B------:R-:W-:-:S04]  /*d2a0*/  LEA.HI R0, R118, 0x5e, RZ, 0x1a ;  /* 0x0000005e76007811 */ /* 0x000fc800078fd0ff */
        /* <DEDUP_REMOVED lines=54> */
[----:B------:R-:W-:-:S02]  /*d610*/  LOP3.LUT R0, R0, 0x6c, RZ, 0xfc, !PT ;  /* 0x0000006c00007812 */ /* 0x000fc400078efcff */
[----:B------:R-:W-:Y:S02]  /*d620*/  PRMT R149, RZ, 0x7610, R149 ;  /* 0x00007610ff957816 */ /* 0x000fe40000000095 */
[----:B------:R2:W4:Y:S01]  /*d630*/  @!P0 LDG.E.U8 R150, desc[UR20][R102.64] ;  /* 0x0000001466968981 */ /* 0x000522000c1e1100 */
[----:B------:R-:W-:Y:S02]  /*d640*/  ISETP.GE.AND P0, PT, R0, UR22, PT ;  /* 0x0000001600007c0c */ /* 0x000fe4000bf06270 */
[----:B------:R-:W-:Y:S01]  /*d650*/  LEA.HI R0, R118, 0x6e, RZ, 0x1a ;  /* 0x0000006e76007811 */ /* 0x000fe200078fd0ff */
[----:B--2---:R-:W-:Y:S02]  /*d660*/  @!P2 IMAD.MOV.U32 R102, RZ, RZ, R119 ;  /* 0x000000ffff66a224 */ /* 0x004fe400078e0077 */
[----:B------:R-:W-:Y:S01]  /*d670*/  @!P2 IMAD.MOV.U32 R103, RZ, RZ, R196 ;  /* 0x000000ffff67a224 */ /* 0x000fe200078e00c4 */
[----:B------:R-:W2:Y:S04]  /*d680*/  LDL R119, [R1+0x130] ;  /* 0x0001300001777983 */ /* 0x000ea80000100800 */
[----:B------:R0:W2:Y:S01]  /*d690*/  @!P2 LDG.E.U8 R149, desc[UR20][R102.64] ;  /* 0x000000146695a981 */ /* 0x0000a2000c1e1100 */
[----:B------:R-:W-:-:S02]  /*d6a0*/  ISETP.GE.AND P2, PT, R0, UR22, PT ;  /* 0x0000001600007c0c */ /* 0x000fc4000bf46270 */
[----:B------:R-:W-:Y:S02]  /*d6b0*/  SHF.R.U32.HI R0, RZ, 0x6, R118 ;  /* 0x00000006ff007819 */ /* 0x000fe40000011676 */
[----:B------:R-:W2:Y:S01]  /*d6c0*/  LDL R118, [R1+0x134] ;  /* 0x0001340001767983 */ /* 0x000ea20000100800 */
        /* <DEDUP_REMOVED lines=16> */
[----:B------:R-:W-:Y:S01]  /*d7d0*/  SHF.R.U32.HI R0, RZ, 0x6, R245 ;  /* 0x00000006ff007819 */ /* 0x000fe200000116f5 */
[----:B0-----:R-:W-:Y:S01]  /*d7e0*/  @!P0 IMAD.MOV.U32 R102, RZ, RZ, R190 ;  /* 0x000000ffff668224 */ /* 0x001fe200078e00be */
[----:B------:R-:W-:Y:S02]  /*d7f0*/  PRMT R134, RZ, 0x7610, R134 ;  /* 0x00007610ff867816 */ /* 0x000fe40000000086 */
[----:B------:R-:W-:Y:S01]  /*d800*/  SGXT.U32 R0, R0, 0x1 ;  /* 0x000000010000781a */ /* 0x000fe20000000000 */
[----:B------:R-:W-:-:S03]  /*d810*/  @!P0 IMAD.MOV.U32 R103, RZ, RZ, R189 ;  /* 0x000000ffff678224 */ /* 0x000fc600078e00bd */
[----:B------:R-:W-:Y:S02]  /*d820*/  LOP3.LUT R0, R0, 0x7c, RZ, 0xfc, !PT ;  /* 0x0000007c00007812 */ /* 0x000fe400078efcff */
[----:B------:R0:W2:Y:S01]  /*d830*/  @!P0 LDG.E.U8 R134, desc[UR20][R102.64] ;  /* 0x0000001466868981 */ /* 0x0000a2000c1e1100 */
[----:B------:R-:W-:Y:S02]  /*d840*/  PRMT R110, RZ, 0x7610, R110 ;  /* 0x00007610ff6e7816 */ /* 0x000fe4000000006e */
[----:B------:R-:W-:Y:S02]  /*d850*/  ISETP.GE.AND P0, PT, R0, UR22, PT ;  /* 0x0000001600007c0c */ /* 0x000fe4000bf06270 */
[----:B------:R-:W-:Y:S01]  /*d860*/  LEA.HI R0, R245, 0x7e, RZ, 0x1a ;  /* 0x0000007ef5007811 */ /* 0x000fe200078fd0ff */
[----:B0-----:R-:W-:Y:S02]  /*d870*/  @!P2 IMAD.MOV.U32 R102, RZ, RZ, R193 ;  /* 0x000000ffff66a224 */ /* 0x001fe400078e00c1 */
[----:B------:R-:W-:-:S05]  /*d880*/  @!P2 IMAD.MOV.U32 R103, RZ, RZ, R191 ;  /* 0x000000ffff67a224 */ /* 0x000fca00078e00bf */
[----:B------:R3:W2:Y:S01]  /*d890*/  @!P2 LDG.E.U8 R110, desc[UR20][R102.64] ;  /* 0x00000014666ea981 */ /* 0x0006a2000c1e1100 */
[----:B------:R-:W-:Y:S02]  /*d8a0*/  ISETP.GE.AND P2, PT, R0, UR22, PT ;  /* 0x0000001600007c0c */ /* 0x000fe4000bf46270 */
[----:B------:R-:W-:Y:S02]  /*d8b0*/  PRMT R133, RZ, 0x7610, R133 ;  /* 0x00007610ff857816 */ /* 0x000fe40000000085 */
[----:B------:R-:W-:Y:S01]  /*d8c0*/  PRMT R109, RZ, 0x7610, R109 ;  /* 0x00007610ff6d7816 */ /* 0x000fe2000000006d */
[----:B---3--:R-:W-:Y:S02]  /*d8d0*/  @!P0 IMAD.MOV.U32 R102, RZ, RZ, R121 ;  /* 0x000000ffff668224 */ /* 0x008fe400078e0079 */
[----:B----4-:R-:W-:Y:S01]  /*d8e0*/  @!P0 IMAD.MOV.U32 R103, RZ, RZ, R227 ;  /* 0x000000ffff678224 */ /* 0x010fe200078e00e3 */
[----:B------:R-:W-:Y:S01]  /*d8f0*/  LOP3.LUT R0, R245, 0x7f, RZ, 0xc0, !PT ;  /* 0x0000007ff5007812 */ /* 0x000fe200078ec0ff */
[----:B------:R-:W3:Y:S04]  /*d900*/  LDL R227, [R1+0xe4] ;  /* 0x0000e40001e37983 */ /* 0x000ee80000100800 */
[----:B------:R2:W4:Y:S01]  /*d910*/  @!P0 LDG.E.U8 R133, desc[UR20][R102.64] ;  /* 0x0000001466858981 */ /* 0x000522000c1e1100 */
[----:B------:R-:W-:-:S02]  /*d920*/  ISETP.GE.AND P0, PT, R0, UR22, PT ;  /* 0x0000001600007c0c */ /* 0x000fc4000bf06270 */
[----:B------:R-:W-:Y:S01]  /*d930*/  PRMT R108, RZ, 0x7610, R108 ;  /* 0x00007610ff6c7816 */ /* 0x000fe2000000006c */
[----:B------:R-:W3:Y:S01]  /*d940*/  LDL R121, [R1+0xe8] ;  /* 0x0000e80001797983 */ /* 0x000ee20000100800 */
[----:B------:R-:W-:Y:S02]  /*d950*/  PRMT R107, RZ, 0x7610, R107 ;  /* 0x00007610ff6b7816 */ /* 0x000fe4000000006b */
[----:B------:R-:W-:Y:S02]  /*d960*/  PRMT R106, RZ, 0x7610, R106 ;  /* 0x00007610ff6a7816 */ /* 0x000fe4000000006a */
[----:B------:R-:W-:Y:S01]  /*d970*/  PRMT R105, RZ, 0x7610, R105 ;  /* 0x00007610ff697816 */ /* 0x000fe20000000069 */
[----:B--2---:R-:W-:Y:S02]  /*d980*/  @!P2 IMAD.MOV.U32 R103, RZ, RZ, R119 ;  /* 0x000000ffff67a224 */ /* 0x004fe400078e0077 */
[----:B------:R-:W2:Y:S01]  /*d990*/  LDL R119, [R1+0x64] ;  /* 0x0000640001777983 */ /* 0x000ea20000100800 */
[----:B------:R-:W-:-:S03]  /*d9a0*/  @!P2 IMAD.MOV.U32 R102, RZ, RZ, R118 ;  /* 0x000000ffff66a224 */ /* 0x000fc600078e0076 */
[----:B------:R-:W2:Y:S04]  /*d9b0*/  LDL R118, [R1+0x68] ;  /* 0x0000680001767983 */ /* 0x000ea80000100800 */
[----:B------:R0:W2:Y:S01]  /*d9c0*/  @!P2 LDG.E.U8 R109, desc[UR20][R102.64] ;  /* 0x00000014666da981 */ /* 0x0000a2000c1e1100 */
[----:B------:R-:W-:Y:S01]  /*d9d0*/  BAR.SYNC.DEFER_BLOCKING 0x0 ;  /* 0x0000000000007b1d */ /* 0x000fe20000010000 */
[----:B0-----:R-:W-:Y:S02]  /*d9e0*/  @!P0 IMAD.MOV.U32 R102, RZ, RZ, R198 ;  /* 0x000000ffff668224 */ /* 0x001fe400078e00c6 */
[----:B------:R-:W-:-:S05]  /*d9f0*/  @!P0 IMAD.MOV.U32 R103, RZ, RZ, R197 ;  /* 0x000000ffff678224 */ /* 0x000fca00078e00c5 */
[----:B------:R0:W2:Y:S02]  /*da00*/  @!P0 LDG.E.U8 R108, desc[UR20][R102.64] ;  /* 0x00000014666c8981 */ /* 0x0000a4000c1e1100 */
        /* <DEDUP_REMOVED lines=8> */
[----:B------:R0:W2:Y:S04]  /*da90*/  @!P0 LDG.E.U8 R105, desc[UR20][R102.64] ;  /* 0x0000001466698981 */ /* 0x0000a8000c1e1100 */
[----:B------:R-:W0:Y:S04]  /*daa0*/  LDL R102, [R1+0x24] ;  /* 0x0000240001667983 */ /* 0x000e280000100800 */
[----:B------:R-:W0:Y:S01]  /*dab0*/  LDL R103, [R1+0x28] ;  /* 0x0000280001677983 */ /* 0x000e220000100800 */
[----:B------:R-:W-:-:S03]  /*dac0*/  PRMT R104, RZ, 0x7610, R104 ;  /* 0x00007610ff687816 */ /* 0x000fc60000000068 */
[----:B------:R-:W-:Y:S04]  /*dad0*/  STS.U8 [R0+UR9+0x4000], R116 ;  /* 0x0040007400007988 */ /* 0x000fe80008000009 */
[----:B------:R-:W-:Y:S04]  /*dae0*/  STS.U8 [R0+UR9+0x4200], R120 ;  /* 0x0042007800007988 */ /* 0x000fe80008000009 */
[----:B------:R-:W-:Y:S04]  /*daf0*/  STS.U8 [R0+UR9+0x4400], R123 ;  /* 0x0044007b00007988 */ /* 0x000fe80008000009 */
[----:B------:R-:W-:Y:S04]  /*db00*/  STS.U8 [R0+UR9+0x4600], R122 ;  /* 0x0046007a00007988 */ /* 0x000fe80008000009 */
[----:B------:R1:W-:Y:S04]  /*db10*/  STS.U8 [R0+UR9+0x4800], R125 ;  /* 0x0048007d00007988 */ /* 0x0003e80008000009 */
[----:B------:R3:W-:Y:S04]  /*db20*/  STS.U8 [R0+UR9+0x4a00], R124 ;  /* 0x004a007c00007988 */ /* 0x0007e80008000009 */
[----:B-1----:R-:W4:Y:S04]  /*db30*/  LDL R125, [R1+0x30] ;  /* 0x00003000017d7983 */ /* 0x002f280000100800 */
[----:B---3--:R-:W4:Y:S01]  /*db40*/  LDL R124, [R1+0x2c] ;  /* 0x00002c00017c7983 */ /* 0x008f220000100800 */
[----:B0-----:R-:W-:-:S04]  /*db50*/  @!P0 LOP3.LUT R103, R103, R102, RZ, 0x3c, !PT ;  /* 0x0000006667678212 */ /* 0x001fc800078e3cff */
[----:B------:R-:W-:-:S04]  /*db60*/  @!P0 LOP3.LUT R102, R103, R102, RZ, 0x3c, !PT ;  /* 0x0000006667668212 */ /* 0x000fc800078e3cff */
[----:B------:R-:W-:-:S05]  /*db70*/  @!P0 LOP3.LUT R103, R103, R102, RZ, 0x3c, !PT ;  /* 0x0000006667678212 */ /* 0x000fca00078e3cff */
[----:B------:R0:W3:Y:S02]  /*db80*/  @!P0 LDG.E.U8 R104, desc[UR20][R102.64] ;  /* 0x0000001466688981 */ /* 0x0000e4000c1e1100 */
[----:B0-----:R-:W-:-:S06]  /*db90*/  PRMT R103, RZ, 0x7610, R103 ;  /* 0x00007610ff677816 */ /* 0x001fcc0000000067 */
[----:B--2---:R0:W2:Y:S04]  /*dba0*/  @!P0 LDG.E.U8 R103, desc[UR20][R118.64] ;  /* 0x0000001476678981 */ /* 0x0040a8000c1e1100 */
[----:B------:R-:W0:Y:S04]  /*dbb0*/  LDL R118, [R1+0xa4] ;  /* 0x0000a40001767983 */ /* 0x000e280000100800 */
[----:B------:R-:W0:Y:S01]  /*dbc0*/  LDL R119, [R1+0xa8] ;  /* 0x0000a80001777983 */ /* 0x000e220000100800 */
[----:B------:R-:W-:Y:S02]  /*dbd0*/  PRMT R102, RZ, 0x7610, R102 ;  /* 0x00007610ff667816 */ /* 0x000fe40000000066 */
[----:B------:R-:W-:Y:S01]  /*dbe0*/  PRMT R116, RZ, 0x7610, R116 ;  /* 0x00007610ff747816 */ /* 0x000fe20000000074 */
[----:B------:R-:W-:-:S02]  /*dbf0*/  @!P0 IMAD.MOV.U32 R120, RZ, RZ, R200 ;  /* 0x000000ffff788224 */ /* 0x000fc400078e00c8 */
[----:B------:R-:W-:Y:S02]  /*dc00*/  @!P0 IMAD.MOV.U32 R122, RZ, RZ, R232 ;  /* 0x000000ffff7a8224 */ /* 0x000fe400078e00e8 */
[----:B------:R-:W-:Y:S01]  /*dc10*/  @!P0 IMAD.MOV.U32 R123, RZ, RZ, R231 ;  /* 0x000000ffff7b8224 */ /* 0x000fe200078e00e7 */
[----:B----4-:R-:W-:-:S04]  /*dc20*/  @!P0 LOP3.LUT R125, R125, R124, RZ, 0x3c, !PT ;  /* 0x0000007c7d7d8212 */ /* 0x010fc800078e3cff */
[----:B------:R-:W-:-:S04]  /*dc30*/  @!P0 LOP3.LUT R124, R125, R124, RZ, 0x3c, !PT ;  /* 0x0000007c7d7c8212 */ /* 0x000fc800078e3cff */
[----:B------:R-:W-:Y:S01]  /*dc40*/  @!P0 LOP3.LUT R125, R125, R124, RZ, 0x3c, !PT ;  /* 0x0000007c7d7d8212 */ /* 0x000fe200078e3cff */
[----:B------:R1:W-:Y:S04]  /*dc50*/  STS.U8 [R0+UR9+0x4c00], R127 ;  /* 0x004c007f00007988 */ /* 0x0003e80008000009 */
[----:B------:R4:W-:Y:S04]  /*dc60*/  STS.U8 [R0+UR9+0x4e00], R126 ;  /* 0x004e007e00007988 */ /* 0x0009e80008000009 */
[----:B-1----:R-:W2:Y:S04]  /*dc70*/  LDL R127, [R1+0xb0] ;  /* 0x0000b000017f7983 */ /* 0x002ea80000100800 */
[----:B----4-:R-:W2:Y:S01]  /*dc80*/  LDL R126, [R1+0xac] ;  /* 0x0000ac00017e7983 */ /* 0x010ea20000100800 */
[----:B0-----:R-:W-:-:S04]  /*dc90*/  @!P0 LOP3.LUT R119, R119, R118, RZ, 0x3c, !PT ;  /* 0x0000007677778212 */ /* 0x001fc800078e3cff */
[----:B------:R-:W-:-:S04]  /*dca0*/  @!P0 LOP3.LUT R118, R119, R118, RZ, 0x3c, !PT ;  /* 0x0000007677768212 */ /* 0x000fc800078e3cff */
[----:B------:R-:W-:-:S05]  /*dcb0*/  @!P0 LOP3.LUT R119, R119, R118, RZ, 0x3c, !PT ;  /* 0x0000007677778212 */ /* 0x000fca00078e3cff */
[----:B------:R0:W4:Y:S02]  /*dcc0*/  @!P0 LDG.E.U8 R102, desc[UR20][R118.64] ;  /* 0x0000001476668981 */ /* 0x000124000c1e1100 */
[----:B0-----:R-:W-:Y:S02]  /*dcd0*/  @!P0 IMAD.MOV.U32 R118, RZ, RZ, R121 ;  /* 0x000000ffff768224 */ /* 0x001fe400078e0079 */
[----:B------:R-:W-:Y:S02]  /*dce0*/  @!P0 IMAD.MOV.U32 R119, RZ, RZ, R227 ;  /* 0x000000ffff778224 */ /* 0x000fe400078e00e3 */
[----:B------:R-:W-:Y:S01]  /*dcf0*/  @!P0 IMAD.MOV.U32 R121, RZ, RZ, R199 ;  /* 0x000000ffff798224 */ /* 0x000fe200078e00c7 */
[----:B------:R-:W3:Y:S04]  /*dd00*/  LDL R227, [R1+0xf0] ;  /* 0x0000f00001e37983 */ /* 0x000ee80000100800 */
[----:B------:R0:W3:Y:S02]  /*dd10*/  @!P0 LDG.E.U8 R116, desc[UR20][R118.64] ;  /* 0x0000001476748981 */ /* 0x0000e4000c1e1100 */
[----:B0-----:R-:W-:-:S02]  /*dd20*/  PRMT R118, RZ, 0x7610, R118 ;  /* 0x00007610ff767816 */ /* 0x001fc40000000076 */
[----:B------:R-:W-:-:S04]  /*dd30*/  PRMT R119, RZ, 0x7610, R119 ;  /* 0x00007610ff777816 */ /* 0x000fc80000000077 */
[----:B------:R0:W3:Y:S02]  /*dd40*/  @!P0 LDG.E.U8 R118, desc[UR20][R120.64] ;  /* 0x0000001478768981 */ /* 0x0000e4000c1e1100 */
[----:B0-----:R-:W-:Y:S02]  /*dd50*/  @!P0 IMAD.MOV.U32 R120, RZ, RZ, R216 ;  /* 0x000000ffff788224 */ /* 0x001fe400078e00d8 */
[----:B------:R-:W-:-:S05]  /*dd60*/  @!P0 IMAD.MOV.U32 R121, RZ, RZ, R215 ;  /* 0x000000ffff798224 */ /* 0x000fca00078e00d7 */
[----:B------:R0:W3:Y:S02]  /*dd70*/  @!P0 LDG.E.U8 R119, desc[UR20][R120.64] ;  /* 0x0000001478778981 */ /* 0x0000e4000c1e1100 */
[----:B0-----:R-:W-:Y:S02]  /*dd80*/  PRMT R120, RZ, 0x7610, R120 ;  /* 0x00007610ff787816 */ /* 0x001fe40000000078 */
[----:B------:R-:W-:-:S04]  /*dd90*/  PRMT R121, RZ, 0x7610, R121 ;  /* 0x00007610ff797816 */ /* 0x000fc80000000079 */
[----:B------:R0:W3:Y:S02]  /*dda0*/  @!P0 LDG.E.U8 R120, desc[UR20][R122.64] ;  /* 0x000000147a788981 */ /* 0x0000e4000c1e1100 */
[----:B0-----:R-:W-:Y:S02]  /*ddb0*/  @!P0 IMAD.MOV.U32 R122, RZ, RZ, R249 ;  /* 0x000000ffff7a8224 */ /* 0x001fe400078e00f9 */
[----:B------:R-:W-:-:S05]  /*ddc0*/  @!P0 IMAD.MOV.U32 R123, RZ, RZ, R248 ;  /* 0x000000ffff7b8224 */ /* 0x000fca00078e00f8 */
[----:B------:R0:W3:Y:S02]  /*ddd0*/  @!P0 LDG.E.U8 R121, desc[UR20][R122.64] ;  /* 0x000000147a798981 */ /* 0x0000e4000c1e1100 */
[----:B0-----:R-:W-:-:S06]  /*dde0*/  PRMT R122, RZ, 0x7610, R122 ;  /* 0x00007610ff7a7816 */ /* 0x001fcc000000007a */
[----:B------:R0:W3:Y:S04]  /*ddf0*/  @!P0 LDG.E.U8 R122, desc[UR20][R124.64] ;  /* 0x000000147c7a8981 */ /* 0x0000e8000c1e1100 */
[----:B------:R-:W0:Y:S04]  /*de00*/  LDL R124, [R1+0x6c] ;  /* 0x00006c00017c7983 */ /* 0x000e280000100800 */
[----:B------:R-:W0:Y:S01]  /*de10*/  LDL R125, [R1+0x70] ;  /* 0x00007000017d7983 */ /* 0x000e220000100800 */
[----:B------:R-:W-:Y:S02]  /*de20*/  PRMT R123, RZ, 0x7610, R123 ;  /* 0x00007610ff7b7816 */ /* 0x000fe4000000007b */
[----:B--2---:R-:W-:-:S04]  /*de30*/  @!P0 LOP3.LUT R127, R127, R126, RZ, 0x3c, !PT ;  /* 0x0000007e7f7f8212 */ /* 0x004fc800078e3cff */
[----:B------:R-:W-:-:S04]  /*de40*/  @!P0 LOP3.LUT R126, R127, R126, RZ, 0x3c, !PT ;  /* 0x0000007e7f7e8212 */ /* 0x000fc800078e3cff */
[----:B------:R-:W-:Y:S02]  /*de50*/  @!P0 LOP3.LUT R127, R127, R126, RZ, 0x3c, !PT ;  /* 0x0000007e7f7f8212 */ /* 0x000fe400078e3cff */
[----:B0-----:R-:W-:-:S04]  /*de60*/  @!P0 LOP3.LUT R125, R125, R124, RZ, 0x3c, !PT ;  /* 0x0000007c7d7d8212 */ /* 0x001fc800078e3cff */
[----:B------:R-:W-:-:S04]  /*de70*/  @!P0 LOP3.LUT R124, R125, R124, RZ, 0x3c, !PT ;  /* 0x0000007c7d7c8212 */ /* 0x000fc800078e3cff */
[----:B------:R-:W-:-:S05]  /*de80*/  @!P0 LOP3.LUT R125, R125, R124, RZ, 0x3c, !PT ;  /* 0x0000007c7d7d8212 */ /* 0x000fca00078e3cff */
[----:B------:R0:W2:Y:S02]  /*de90*/  @!P0 LDG.E.U8 R123, desc[UR20][R124.64] ;  /* 0x000000147c7b8981 */ /* 0x0000a4000c1e1100 */
[----:B0-----:R-:W-:-:S06]  /*dea0*/  PRMT R124, RZ, 0x7610, R124 ;  /* 0x00007610ff7c7816 */ /* 0x001fcc000000007c */
[----:B------:R3:W2:Y:S04]  /*deb0*/  @!P0 LDG.E.U8 R124, desc[UR20][R126.64] ;  /* 0x000000147e7c8981 */ /* 0x0006a8000c1e1100 */
[----:B------:R-:W2:Y:S01]  /*dec0*/  LDL R127, [R1+0xec] ;  /* 0x0000ec00017f7983 */ /* 0x000ea20000100800 */
[----:B------:R-:W-:Y:S01]  /*ded0*/  PRMT R125, RZ, 0x7610, R125 ;  /* 0x00007610ff7d7816 */ /* 0x000fe2000000007d */
[----:B---3--:R-:W-:Y:S02]  /*dee0*/  @!P0 IMAD.MOV.U32 R126, RZ, RZ, R227 ;  /* 0x000000ffff7e8224 */ /* 0x008fe400078e00e3 */
[----:B------:R-:W-:Y:S04]  /*def0*/  STS.U8 [R0+UR9+0x5000], R167 ;  /* 0x005000a700007988 */ /* 0x000fe80008000009 */
[----:B------:R0:W-:Y:S04]  /*df00*/  STS.U8 [R0+UR9+0x5200], R128 ;  /* 0x0052008000007988 */ /* 0x0001e80008000009 */
[----:B------:R1:W-:Y:S04]  /*df10*/  STS.U8 [R0+UR9+0x5400], R129 ;  /* 0x0054008100007988 */ /* 0x0003e80008000009 */
[----:B------:R-:W3:Y:S01]  /*df20*/  LDL R227, [R1+0x38] ;  /* 0x0000380001e37983 */ /* 0x000ee20000100800 */
[----:B0-----:R-:W-:-:S02]  /*df30*/  PRMT R128, RZ, 0x7610, R128 ;  /* 0x00007610ff807816 */ /* 0x001fc40000000080 */
[----:B-1----:R-:W-:Y:S01]  /*df40*/  PRMT R129, RZ, 0x7610, R129 ;  /* 0x00007610ff817816 */ /* 0x002fe20000000081 */
[----:B------:R0:W-:Y:S04]  /*df50*/  STS.U8 [R0+UR9+0x5600], R130 ;  /* 0x0056008200007988 */ /* 0x0001e80008000009 */
[----:B------:R1:W-:Y:S01]  /*df60*/  STS.U8 [R0+UR9+0x5800], R131 ;  /* 0x0058008300007988 */ /* 0x0003e20008000009 */
[----:B0-----:R-:W-:Y:S02]  /*df70*/  PRMT R130, RZ, 0x7610, R130 ;  /* 0x00007610ff827816 */ /* 0x001fe40000000082 */
[----:B-1----:R-:W-:Y:S01]  /*df80*/  PRMT R131, RZ, 0x7610, R131 ;  /* 0x00007610ff837816 */ /* 0x002fe20000000083 */
[----:B--2---:R0:W2:Y:S02]  /*df90*/  @!P0 LDG.E.U8 R125, desc[UR20][R126.64] ;  /* 0x000000147e7d8981 */ /* 0x0040a4000c1e1100 */
[----:B0-----:R-:W-:-:S02]  /*dfa0*/  @!P0 IMAD.MOV.U32 R126, RZ, RZ, R202 ;  /* 0x000000ffff7e8224 */ /* 0x001fc400078e00ca */
        /* <DEDUP_REMOVED lines=11> */
[----:B------:R-:W2:Y:S01]  /*e060*/  LDL R127, [R1+0x34] ;  /* 0x00003400017f7983 */ /* 0x000ea20000100800 */
[----:B---3--:R-:W-:-:S03]  /*e070*/  @!P0 IMAD.MOV.U32 R126, RZ, RZ, R227 ;  /* 0x000000ffff7e8224 */ /* 0x008fc600078e00e3 */
[----:B------:R0:W-:Y:S02]  /*e080*/  STS.U8 [R0+UR9+0x5a00], R132 ;  /* 0x005a008400007988 */ /* 0x0001e40008000009 */
[----:B0-----:R-:W-:-:S06]  /*e090*/  PRMT R132, RZ, 0x7610, R132 ;  /* 0x00007610ff847816 */ /* 0x001fcc0000000084 */
[----:B--2---:R0:W2:Y:S04]  /*e0a0*/  @!P0 LDG.E.U8 R132, desc[UR20][R126.64] ;  /* 0x000000147e848981 */ /* 0x0040a8000c1e1100 */
[----:B------:R-:W0:Y:S04]  /*e0b0*/  LDL R126, [R1+0x74] ;  /* 0x00007400017e7983 */ /* 0x000e280000100800 */
[----:B------:R-:W0:Y:S04]  /*e0c0*/  LDL R127, [R1+0x78] ;  /* 0x00007800017f7983 */ /* 0x000e280000100800 */
[----:B------:R1:W-:Y:S02]  /*e0d0*/  STS.U8 [R0+UR9+0x5c00], R166 ;  /* 0x005c00a600007988 */ /* 0x0003e40008000009 */
[----:B-1----:R-:W-:-:S02]  /*e0e0*/  PRMT R166, RZ, 0x7610, R166 ;  /* 0x00007610ffa67816 */ /* 0x002fc400000000a6 */
[----:B0-----:R-:W-:-:S04]  /*e0f0*/  @!P0 LOP3.LUT R127, R127, R126, RZ, 0x3c, !PT ;  /* 0x0000007e7f7f8212 */ /* 0x001fc800078e3cff */
[----:B------:R-:W-:-:S04]  /*e100*/  @!P0 LOP3.LUT R126, R127, R126, RZ, 0x3c, !PT ;  /* 0x0000007e7f7e8212 */ /* 0x000fc800078e3cff */
[----:B------:R-:W-:-:S05]  /*e110*/  @!P0 LOP3.LUT R127, R127, R126, RZ, 0x3c, !PT ;  /* 0x0000007e7f7f8212 */ /* 0x000fca00078e3cff */
[----:B------:R0:W3:Y:S04]  /*e120*/  @!P0 LDG.E.U8 R166, desc[UR20][R126.64] ;  /* 0x000000147ea68981 */ /* 0x0000e8000c1e1100 */
[----:B------:R-:W0:Y:S04]  /*e130*/  LDL R126, [R1+0xb4] ;  /* 0x0000b400017e7983 */ /* 0x000e280000100800 */
[----:B------:R-:W0:Y:S04]  /*e140*/  LDL R127, [R1+0xb8] ;  /* 0x0000b800017f7983 */ /* 0x000e280000100800 */
[----:B------:R1:W-:Y:S02]  /*e150*/  STS.U8 [R0+UR9+0x5e00], R165 ;  /* 0x005e00a500007988 */ /* 0x0003e40008000009 */
[----:B-1----:R-:W-:Y:S01]  /*e160*/  PRMT R165, RZ, 0x7610, R165 ;  /* 0x00007610ffa57816 */ /* 0x002fe200000000a5 */
[----:B------:R-:W1:Y:S01]  /*e170*/  S2R R227, SR_TID.X ;  /* 0x0000000000e37919 */ /* 0x000e620000002100 */
[----:B0-----:R-:W-:-:S04]  /*e180*/  @!P0 LOP3.LUT R127, R127, R126, RZ, 0x3c, !PT ;  /* 0x0000007e7f7f8212 */ /* 0x001fc800078e3cff */
[----:B------:R-:W-:-:S04]  /*e190*/  @!P0 LOP3.LUT R126, R127, R126, RZ, 0x3c, !PT ;  /* 0x0000007e7f7e8212 */ /* 0x000fc800078e3cff */
[----:B------:R-:W-:-:S05]  /*e1a0*/  @!P0 LOP3.LUT R127, R127, R126, RZ, 0x3c, !PT ;  /* 0x0000007e7f7f8212 */ /* 0x000fca00078e3cff */
[----:B------:R0:W2:Y:S04]  /*e1b0*/  @!P0 LDG.E.U8 R165, desc[UR20][R126.64] ;  /* 0x000000147ea58981 */ /* 0x0000a8000c1e1100 */
[----:B------:R-:W0:Y:S04]  /*e1c0*/  LDL R126, [R1+0xf4] ;  /* 0x0000f400017e7983 */ /* 0x000e280000100800 */
[----:B------:R-:W0:Y:S01]  /*e1d0*/  LDL R127, [R1+0xf8] ;  /* 0x0000f800017f7983 */ /* 0x000e220000100800 */
[----:B-1----:R-:W-:-:S04]  /*e1e0*/  LOP3.LUT R227, R227, 0x7f, RZ, 0xc0, !PT ;  /* 0x0000007fe3e37812 */ /* 0x002fc800078ec0ff */
[----:B------:R-:W-:-:S05]  /*e1f0*/  LOP3.LUT R227, R227, 0x10, RZ, 0x3c, !PT ;  /* 0x00000010e3e37812 */ /* 0x000fca00078e3cff */
[----:B------:R1:W-:Y:S04]  /*e200*/  STS.U8 [R227+UR9+0x4080], R164 ;  /* 0x004080a4e3007988 */ /* 0x0003e80008000009 */
[----:B------:R3:W-:Y:S01]  /*e210*/  STS.U8 [R227+UR9+0x4280], R163 ;  /* 0x004280a3e3007988 */ /* 0x0007e20008000009 */
[----:B-1----:R-:W-:Y:S02]  /*e220*/  PRMT R164, RZ, 0x7610, R164 ;  /* 0x00007610ffa47816 */ /* 0x002fe400000000a4 */
[----:B---3--:R-:W-:Y:S01]  /*e230*/  PRMT R163, RZ, 0x7610, R163 ;  /* 0x00007610ffa37816 */ /* 0x008fe200000000a3 */
[----:B------:R1:W-:Y:S04]  /*e240*/  STS.U8 [R227+UR9+0x4480], R162 ;  /* 0x004480a2e3007988 */ /* 0x0003e80008000009 */
[----:B------:R3:W-:Y:S01]  /*e250*/  STS.U8 [R227+UR9+0x4680], R161 ;  /* 0x004680a1e3007988 */ /* 0x0007e20008000009 */
[----:B-1----:R-:W-:-:S02]  /*e260*/  PRMT R162, RZ, 0x7610, R162 ;  /* 0x00007610ffa27816 */ /* 0x002fc400000000a2 */
[----:B---3--:R-:W-:Y:S02]  /*e270*/  PRMT R161, RZ, 0x7610, R161 ;  /* 0x00007610ffa17816 */ /* 0x008fe400000000a1 */
[----:B0-----:R-:W-:-:S04]  /*e280*/  @!P0 LOP3.LUT R127, R127, R126, RZ, 0x3c, !PT ;  /* 0x0000007e7f7f8212 */ /* 0x001fc800078e3cff */
[----:B------:R-:W-:-:S04]  /*e290*/  @!P0 LOP3.LUT R126, R127, R126, RZ, 0x3c, !PT ;  /* 0x0000007e7f7e8212 */ /* 0x000fc800078e3cff */
[----:B------:R-:W-:-:S05]  /*e2a0*/  @!P0 LOP3.LUT R127, R127, R126, RZ, 0x3c, !PT ;  /* 0x0000007e7f7f8212 */ /* 0x000fca00078e3cff */
[----:B------:R0:W3:Y:S02]  /*e2b0*/  @!P0 LDG.E.U8 R164, desc[UR20][R126.64] ;  /* 0x000000147ea48981 */ /* 0x0000e4000c1e1100 */
        /* <DEDUP_REMOVED lines=9> */
[----:B------:R-:W0:Y:S04]  /*e350*/  LDL R127, [R1] ;  /* 0x00000000017f7983 */ /* 0x000e280000100800 */
[----:B------:R1:W-:Y:S02]  /*e360*/  STS.U8 [R227+UR9+0x4880], R160 ;  /* 0x004880a0e3007988 */ /* 0x0003e40008000009 */
[----:B-1----:R-:W-:Y:S01]  /*e370*/  PRMT R160, RZ, 0x7610, R160 ;  /* 0x00007610ffa07816 */ /* 0x002fe200000000a0 */
[----:B0-----:R-:W-:-:S02]  /*e380*/  @!P0 IMAD.MOV.U32 R126, RZ, RZ, R127 ;  /* 0x000000ffff7e8224 */ /* 0x001fc400078e007f */
[----:B------:R-:W-:-:S05]  /*e390*/  @!P0 IMAD.MOV.U32 R127, RZ, RZ, R252 ;  /* 0x000000ffff7f8224 */ /* 0x000fca00078e00fc */
[----:B------:R0:W2:Y:S04]  /*e3a0*/  @!P0 LDG.E.U8 R160, desc[UR20][R126.64] ;  /* 0x000000147ea08981 */ /* 0x0000a8000c1e1100 */
[----:B------:R-:W0:Y:S04]  /*e3b0*/  LDL R126, [R1+0x3c] ;  /* 0x00003c00017e7983 */ /* 0x000e280000100800 */
[----:B------:R-:W0:Y:S04]  /*e3c0*/  LDL R127, [R1+0x40] ;  /* 0x00004000017f7983 */ /* 0x000e280000100800 */
[----:B------:R1:W-:Y:S02]  /*e3d0*/  STS.U8 [R227+UR9+0x4a80], R159 ;  /* 0x004a809fe3007988 */ /* 0x0003e40008000009 */
[----:B-1----:R-:W-:-:S02]  /*e3e0*/  PRMT R159, RZ, 0x7610, R159 ;  /* 0x00007610ff9f7816 */ /* 0x002fc4000000009f */
[----:B0-----:R-:W-:-:S04]  /*e3f0*/  @!P0 LOP3.LUT R127, R127, R126, RZ, 0x3c, !PT ;  /* 0x0000007e7f7f8212 */ /* 0x001fc800078e3cff */
[----:B------:R-:W-:-:S04]  /*e400*/  @!P0 LOP3.LUT R126, R127, R126, RZ, 0x3c, !PT ;  /* 0x0000007e7f7e8212 */ /* 0x000fc800078e3cff */
[----:B------:R-:W-:-:S05]  /*e410*/  @!P0 LOP3.LUT R127, R127, R126, RZ, 0x3c, !PT ;  /* 0x0000007e7f7f8212 */ /* 0x000fca00078e3cff */
        /* <DEDUP_REMOVED lines=19> */
[----:B------:R1:W-:Y:S04]  /*e550*/  STS.U8 [R227+UR9+0x5080], R156 ;  /* 0x0050809ce3007988 */ /* 0x0003e80008000009 */
[----:B------:R3:W-:Y:S01]  /*e560*/  STS.U8 [R227+UR9+0x5280], R155 ;  /* 0x0052809be3007988 */ /* 0x0007e20008000009 */
[----:B-1----:R-:W-:-:S02]  /*e570*/  PRMT R156, RZ, 0x7610, R156 ;  /* 0x00007610ff9c7816 */ /* 0x002fc4000000009c */
[----:B---3--:R-:W-:Y:S01]  /*e580*/  PRMT R155, RZ, 0x7610, R155 ;  /* 0x00007610ff9b7816 */ /* 0x008fe2000000009b */
[----:B------:R1:W-:Y:S04]  /*e590*/  STS.U8 [R227+UR9+0x5480], R154 ;  /* 0x0054809ae3007988 */ /* 0x0003e80008000009 */
[----:B------:R3:W-:Y:S01]  /*e5a0*/  STS.U8 [R227+UR9+0x5680], R153 ;  /* 0x00568099e3007988 */ /* 0x0007e20008000009 */
[----:B-1----:R-:W-:Y:S02]  /*e5b0*/  PRMT R154, RZ, 0x7610, R154 ;  /* 0x00007610ff9a7816 */ /* 0x002fe4000000009a */
        /* <DEDUP_REMOVED lines=42> */
[----:B------:R-:W2:Y:S01]  /*e860*/  LDL.LU R227, [R1+0x148] ;  /* 0x0001480001e37983 */ /* 0x000ea20000300800 */
[----:B0-----:R-:W-:-:S04]  /*e870*/  @!P0 LOP3.LUT R127, R127, R126, RZ, 0x3c, !PT ;  /* 0x0000007e7f7f8212 */ /* 0x001fc800078e3cff */
[----:B------:R-:W-:-:S04]  /*e880*/  @!P0 LOP3.LUT R126, R127, R126, RZ, 0x3c, !PT ;  /* 0x0000007e7f7e8212 */ /* 0x000fc800078e3cff */
[----:B------:R-:W-:-:S05]  /*e890*/  @!P0 LOP3.LUT R127, R127, R126, RZ, 0x3c, !PT ;  /* 0x0000007e7f7f8212 */ /* 0x000fca00078e3cff */
[----:B------:R0:W2:Y:S04]  /*e8a0*/  @!P0 LDG.E.U8 R149, desc[UR20][R126.64] ;  /* 0x000000147e958981 */ /* 0x0000a8000c1e1100 */
[----:B------:R-:W0:Y:S04]  /*e8b0*/  LDL R126, [R1+0x104] ;  /* 0x00010400017e7983 */ /* 0x000e280000100800 */
[----:B------:R-:W0:Y:S01]  /*e8c0*/  LDL R127, [R1+0x108] ;  /* 0x00010800017f7983 */ /* 0x000e220000100800 */
[----:B------:R-:W-:-:S04]  /*e8d0*/  LOP3.LUT R245, R245, 0x7f, RZ, 0xc0, !PT ;  /* 0x0000007ff5f57812 */ /* 0x000fc800078ec0ff */
        /* <DEDUP_REMOVED lines=106> */
[----:B------:R-:W-:-:S05]  /*ef80*/  LOP3.LUT R0, R0, 0x30, RZ, 0x3c, !PT ;  /* 0x0000003000007812 */ /* 0x000fca00078e3cff */
[----:B------:R1:W-:Y:S01]  /*ef90*/  STS.U8 [R0+UR9+0x4180], R244 ;  /* 0x004180f400007988 */ /* 0x0003e20008000009 */
[----:B0-----:R-:W-:-:S04]  /*efa0*/  @!P0 LOP3.LUT R127, R127, R126, RZ, 0x3c, !PT ;  /* 0x0000007e7f7f8212 */ /* 0x001fc800078e3cff */
[----:B------:R-:W-:-:S04]  /*efb0*/  @!P0 LOP3.LUT R126, R127, R126, RZ, 0x3c, !PT ;  /* 0x0000007e7f7e8212 */ /* 0x000fc800078e3cff */
[----:B------:R-:W-:-:S05]  /*efc0*/  @!P0 LOP3.LUT R127, R127, R126, RZ, 0x3c, !PT ;  /* 0x0000007e7f7f8212 */ /* 0x000fca00078e3cff */
[----:B------:R0:W2:Y:S04]  /*efd0*/  @!P0 LDG.E.U8 R133, desc[UR20][R126.64] ;  /* 0x000000147e858981 */ /* 0x0000a8000c1e1100 */
[----:B------:R-:W0:Y:S04]  /*efe0*/  LDL R126, [R1+0x114] ;  /* 0x00011400017e7983 */ /* 0x000e280000100800 */
[----:B------:R-:W0:Y:S04]  /*eff0*/  LDL R127, [R1+0x118] ;  /* 0x00011800017f7983 */ /* 0x000e280000100800 */
[----:B-1----:R-:W2:Y:S01]  /*f000*/  LDL.LU R244, [R1+0x140] ;  /* 0x0001400001f47983 */ /* 0x002ea20000300800 */
[----:B------:R-:W-:-:S03]  /*f010*/  PRMT R167, RZ, 0x7610, R167 ;  /* 0x00007610ffa77816 */ /* 0x000fc600000000a7 */
[----:B------:R1:W-:Y:S04]  /*f020*/  STS.U8 [R0+UR9+0x4380], R238 ;  /* 0x004380ee00007988 */ /* 0x0003e80008000009 */
[----:B------:R3:W-:Y:S01]  /*f030*/  STS.U8 [R0+UR9+0x4580], R192 ;  /* 0x004580c000007988 */ /* 0x0007e20008000009 */
[----:B-1----:R-:W-:Y:S02]  /*f040*/  PRMT R238, RZ, 0x7610, R238 ;  /* 0x00007610ffee7816 */ /* 0x002fe400000000ee */
[----:B---3--:R-:W-:Y:S01]  /*f050*/  PRMT R192, RZ, 0x7610, R192 ;  /* 0x00007610ffc07816 */ /* 0x008fe200000000c0 */
[----:B------:R1:W-:Y:S02]  /*f060*/  STS.U8 [R0+UR9+0x4780], R187 ;  /* 0x004780bb00007988 */ /* 0x0003e40008000009 */
[----:B-1----:R-:W-:-:S02]  /*f070*/  PRMT R187, RZ, 0x7610, R187 ;  /* 0x00007610ffbb7816 */ /* 0x002fc400000000bb */
[----:B0-----:R-:W-:-:S04]  /*f080*/  @!P0 LOP3.LUT R127, R127, R126, RZ, 0x3c, !PT ;  /* 0x0000007e7f7f8212 */ /* 0x001fc800078e3cff */
[----:B------:R-:W-:-:S04]  /*f090*/  @!P0 LOP3.LUT R126, R127, R126, RZ, 0x3c, !PT ;  /* 0x0000007e7f7e8212 */ /* 0x000fc800078e3cff */
[----:B------:R-:W-:-:S05]  /*f0a0*/  @!P0 LOP3.LUT R127, R127, R126, RZ, 0x3c, !PT ;  /* 0x0000007e7f7f8212 */ /* 0x000fca00078e3cff */
[----:B------:R0:W3:Y:S02]  /*f0b0*/  @!P0 LDG.E.U8 R167, desc[UR20][R126.64] ;  /* 0x000000147ea78981 */ /* 0x0000e4000c1e1100 */
[----:B0-----:R-:W-:Y:S02]  /*f0c0*/  @!P0 IMAD.MOV.U32 R126, RZ, RZ, R212 ;  /* 0x000000ffff7e8224 */ /* 0x001fe400078e00d4 */
[----:B------:R-:W-:-:S05]  /*f0d0*/  @!P0 IMAD.MOV.U32 R127, RZ, RZ, R211 ;  /* 0x000000ffff7f8224 */ /* 0x000fca00078e00d3 */
[----:B------:R0:W3:Y:S02]  /*f0e0*/  @!P0 LDG.E.U8 R238, desc[UR20][R126.64] ;  /* 0x000000147eee8981 */ /* 0x0000e4000c1e1100 */
[----:B0-----:R-:W-:Y:S02]  /*f0f0*/  @!P0 IMAD.MOV.U32 R126, RZ, RZ, R228 ;  /* 0x000000ffff7e8224 */ /* 0x001fe400078e00e4 */
[----:B--2---:R-:W-:-:S05]  /*f100*/  @!P0 IMAD.MOV.U32 R127, RZ, RZ, R227 ;  /* 0x000000ffff7f8224 */ /* 0x004fca00078e00e3 */
        /* <DEDUP_REMOVED lines=40> */
[----:B------:R-:W5:Y:S01]  /*f390*/  LDL.LU R0, [R1+0x13c] ;  /* 0x00013c0001007983 */ /* 0x000f620000300800 */
[----:B0-----:R-:W-:-:S04]  /*f3a0*/  @!P0 LOP3.LUT R127, R127, R126, RZ, 0x3c, !PT ;  /* 0x0000007e7f7f8212 */ /* 0x001fc800078e3cff */
[----:B------:R-:W-:-:S04]  /*f3b0*/  @!P0 LOP3.LUT R126, R127, R126, RZ, 0x3c, !PT ;  /* 0x0000007e7f7e8212 */ /* 0x000fc800078e3cff */
[----:B------:R-:W-:-:S05]  /*f3c0*/  @!P0 LOP3.LUT R127, R127, R126, RZ, 0x3c, !PT ;  /* 0x0000007e7f7f8212 */ /* 0x000fca00078e3cff */
[----:B------:R0:W2:Y:S02]  /*f3d0*/  @!P0 LDG.E.U8 R115, desc[UR20][R126.64] ;  /* 0x000000147e738981 */ /* 0x0000a4000c1e1100 */
[----:B0-----:R-:W0:Y:S02]  /*f3e0*/  S2R R127, SR_TID.X ;  /* 0x00000000007f7919 */ /* 0x001e240000002100 */
[C---:B0-----:R-:W-:Y:S02]  /*f3f0*/  LOP3.LUT R126, R127.reuse, 0x7f, RZ, 0xc0, !PT ;  /* 0x0000007f7f7e7812 */ /* 0x041fe400078ec0ff */
[----:B------:R-:W-:Y:S02]  /*f400*/  LOP3.LUT R127, R127, 0x7f, RZ, 0xc0, !PT ;  /* 0x0000007f7f7f7812 */ /* 0x000fe400078ec0ff */
[----:B------:R-:W-:-:S05]  /*f410*/  LOP3.LUT R126, R126, 0x30, RZ, 0x3c, !PT ;  /* 0x000000307e7e7812 */ /* 0x000fca00078e3cff */
[----:B------:R0:W-:Y:S02]  /*f420*/  STS.U8 [R126+UR9+0x5380], R101 ;  /* 0x005380657e007988 */ /* 0x0001e40008000009 */
[----:B0-----:R-:W-:Y:S01]  /*f430*/  LOP3.LUT R101, R127, 0x30, RZ, 0x3c, !PT ;  /* 0x000000307f657812 */ /* 0x001fe200078e3cff */
[----:B------:R-:W0:Y:S04]  /*f440*/  S2R R126, SR_TID.X ;  /* 0x00000000007e7919 */ /* 0x000e280000002100 */
[----:B------:R1:W-:Y:S02]  /*f450*/  STS.U8 [R101+UR9+0x5580], R114 ;  /* 0x0055807265007988 */ /* 0x0003e40008000009 */
[----:B-1----:R-:W1:Y:S02]  /*f460*/  S2R R114, SR_TID.X ;  /* 0x0000000000727919 */ /* 0x002e640000002100 */
[----:B------:R0:W-:Y:S04]  /*f470*/  STS.U8 [R101+UR9+0x5780], R113 ;  /* 0x0057807165007988 */ /* 0x0001e80008000009 */
[----:B------:R0:W-:Y:S04]  /*f480*/  STS.U8 [R101+UR9+0x5980], R112 ;  /* 0x0059807065007988 */ /* 0x0001e80008000009 */
[----:B------:R-:W-:Y:S01]  /*f490*/  STS.U8 [R101+UR9+0x5b80], R111 ;  /* 0x005b806f65007988 */ /* 0x000fe20008000009 */
[----:B0-----:R-:W-:-:S03]  /*f4a0*/  LOP3.LUT R127, R126, 0x7f, RZ, 0xc0, !PT ;  /* 0x0000007f7e7f7812 */ /* 0x001fc600078ec0ff */
[----:B------:R-:W-:Y:S04]  /*f4b0*/  STS.U8 [R101+UR9+0x5d80], R110 ;  /* 0x005d806e65007988 */ /* 0x000fe80008000009 */
[----:B------:R-:W-:Y:S04]  /*f4c0*/  STS.U8 [R101+UR9+0x5f80], R109 ;  /* 0x005f806d65007988 */ /* 0x000fe80008000009 */
[----:B------:R-:W-:Y:S01]  /*f4d0*/  STS.U8 [R127+UR9+0x6000], R108 ;  /* 0x0060006c7f007988 */ /* 0x000fe20008000009 */
[----:B-1----:R-:W-:-:S03]  /*f4e0*/  LOP3.LUT R114, R114, 0x7f, RZ, 0xc0, !PT ;  /* 0x0000007f72727812 */ /* 0x002fc600078ec0ff */
[----:B------:R-:W-:Y:S01]  /*f4f0*/  STS.U8 [R127+UR9+0x6400], R107 ;  /* 0x0064006b7f007988 */ /* 0x000fe20008000009 */
[----:B------:R-:W-:-:S03]  /*f500*/  LOP3.LUT R113, R114, 0x10, RZ, 0x3c, !PT ;  /* 0x0000001072717812 */ /* 0x000fc600078e3cff */
[----:B------:R-:W-:Y:S04]  /*f510*/  STS.U8 [R127+UR9+0x6800], R106 ;  /* 0x0068006a7f007988 */ /* 0x000fe80008000009 */
[----:B------:R-:W-:Y:S04]  /*f520*/  STS.U8 [R127+UR9+0x6c00], R105 ;  /* 0x006c00697f007988 */ /* 0x000fe80008000009 */
[----:B------:R-:W-:Y:S04]  /*f530*/  STS.U8 [R127+UR9+0x7000], R104 ;  /* 0x007000687f007988 */ /* 0x000fe80008000009 */
[----:B------:R-:W-:Y:S04]  /*f540*/  STS.U8 [R127+UR9+0x7400], R103 ;  /* 0x007400677f007988 */ /* 0x000fe80008000009 */
[----:B----4-:R-:W-:Y:S04]  /*f550*/  STS.U8 [R127+UR9+0x7800], R102 ;  /* 0x007800667f007988 */ /* 0x010fe80008000009 */
[----:B------:R-:W-:Y:S01]  /*f560*/  STS.U8 [R127+UR9+0x7c00], R116 ;  /* 0x007c00747f007988 */ /* 0x000fe20008000009 */
[----:B------:R-:W-:-:S03]  /*f570*/  LOP3.LUT R114, R114, 0x20, RZ, 0x3c, !PT ;  /* 0x0000002072727812 */ /* 0x000fc600078e3cff */
        /* <DEDUP_REMOVED lines=11> */
[----:B------:R-:W-:Y:S01]  /*f630*/  STS.U8 [R114+UR9+0x6d00], R131 ;  /* 0x006d008372007988 */ /* 0x000fe20008000009 */
[----:B------:R-:W-:-:S03]  /*f640*/  LOP3.LUT R126, R126, 0x7f, RZ, 0xc0, !PT ;  /* 0x0000007f7e7e7812 */ /* 0x000fc600078ec0ff */
        /* <DEDUP_REMOVED lines=15> */
[----:B0-----:R-:W-:-:S03]  /*f740*/  LOP3.LUT R101, R126, 0x50, RZ, 0x3c, !PT ;  /* 0x000000507e657812 */ /* 0x001fc600078e3cff */
        /* <DEDUP_REMOVED lines=15> */
[----:B------:R1:W-:Y:S04]  /*f840*/  STS.U8 [R102+UR9+0x6300], R139 ;  /* 0x0063008b66007988 */ /* 0x0003e80008000009 */
[----:B------:R1:W-:Y:S01]  /*f850*/  STS.U8 [R102+UR9+0x6700], R138 ;  /* 0x0067008a66007988 */ /* 0x0003e20008000009 */
[----:B0-----:R-:W-:-:S03]  /*f860*/  LOP3.LUT R101, R127, 0x70, RZ, 0x3c, !PT ;  /* 0x000000707f657812 */ /* 0x001fc600078e3cff */
[----:B------:R1:W-:Y:S04]  /*f870*/  STS.U8 [R102+UR9+0x6b00], R137 ;  /* 0x006b008966007988 */ /* 0x0003e80008000009 */
[----:B------:R1:W-:Y:S04]  /*f880*/  STS.U8 [R102+UR9+0x6f00], R136 ;  /* 0x006f008866007988 */ /* 0x0003e80008000009 */
[----:B------:R1:W-:Y:S04]  /*f890*/  STS.U8 [R102+UR9+0x7300], R135 ;  /* 0x0073008766007988 */ /* 0x0003e80008000009 */
[----:B------:R1:W-:Y:S04]  /*f8a0*/  STS.U8 [R102+UR9+0x7700], R134 ;  /* 0x0077008666007988 */ /* 0x0003e80008000009 */
[----:B------:R1:W-:Y:S04]  /*f8b0*/  STS.U8 [R102+UR9+0x7b00], R133 ;  /* 0x007b008566007988 */ /* 0x0003e80008000009 */
[----:B---3--:R1:W-:Y:S04]  /*f8c0*/  STS.U8 [R102+UR9+0x7f00], R167 ;  /* 0x007f00a766007988 */ /* 0x0083e80008000009 */
[----:B------:R1:W-:Y:S04]  /*f8d0*/  STS.U8 [R101+UR9+0x6380], R238 ;  /* 0x006380ee65007988 */ /* 0x0003e80008000009 */
[----:B--2---:R1:W-:Y:S04]  /*f8e0*/  STS.U8 [R101+UR9+0x6780], R192 ;  /* 0x006780c065007988 */ /* 0x0043e80008000009 */
[----:B------:R1:W-:Y:S04]  /*f8f0*/  STS.U8 [R101+UR9+0x6b80], R187 ;  /* 0x006b80bb65007988 */ /* 0x0003e80008000009 */
[----:B------:R1:W-:Y:S04]  /*f900*/  STS.U8 [R101+UR9+0x6f80], R186 ;  /* 0x006f80ba65007988 */ /* 0x0003e80008000009 */
[----:B------:R1:W-:Y:S04]  /*f910*/  STS.U8 [R101+UR9+0x7380], R181 ;  /* 0x007380b565007988 */ /* 0x0003e80008000009 */
[----:B------:R1:W-:Y:S04]  /*f920*/  STS.U8 [R101+UR9+0x7780], R175 ;  /* 0x007780af65007988 */ /* 0x0003e80008000009 */
[----:B------:R1:W-:Y:S04]  /*f930*/  STS.U8 [R101+UR9+0x7b80], R117 ;  /* 0x007b807565007988 */ /* 0x0003e80008000009 */
[----:B------:R1:W-:Y:S01]  /*f940*/  STS.U8 [R101+UR9+0x7f80], R115 ;  /* 0x007f807365007988 */ /* 0x0003e20008000009 */
[----:B------:R0:W-:Y:S06]  /*f950*/  MEMBAR.ALL.CTA ;  /* 0x0000000000007992 */ /* 0x0001ec0000008000 */
[----:B0-----:R-:W0:Y:S01]  /*f960*/  FENCE.VIEW.ASYNC.S ;  /* 0x00000000000073c6 */ /* 0x001e220000000000 */
[----:B------:R-:W-:Y:S01]  /*f970*/  ULEA UR6, UR23, UR9, 0x3 ;  /* 0x0000000917067291 */ /* 0x000fe2000f8e18ff */
[----:B------:R-:W-:-:S03]  /*f980*/  UMOV UR4, UR5 ;  /* 0x0000000500047c82 */ /* 0x000fc60008000000 */
[----:B------:R-:W-:Y:S01]  /*f990*/  UIADD3 UR6, UPT, UPT, UR6, 0x8000, URZ ;  /* 0x0000800006067890 */ /* 0x000fe2000fffe0ff */
[----:B0-----:R-:W-:Y:S06]  /*f9a0*/  BAR.SYNC.DEFER_BLOCKING 0x0 ;  /* 0x0000000000007b1d */ /* 0x001fec0000010000 */
[----:B-1----:R-:W-:Y:S05]  /*f9b0*/  BRA.U UP1, `(.L_x_9) ;  /* 0x0000000101487547 */ /* 0x002fea000b800000 */
[----:B------:R-:W-:Y:S01]  /*f9c0*/  UMOV UR13, 0x80004020 ;  /* 0x80004020000d7882 */ /* 0x000fe20000000000 */
[----:B------:R-:W-:Y:S01]  /*f9d0*/  UMOV UR15, 0x40004040 ;  /* 0x40004040000f7882 */ /* 0x000fe20000000000 */
[----:B------:R-:W-:Y:S01]  /*f9e0*/  UMOV UR16, 0x0 ;  /* 0x0000000000107882 */ /* 0x000fe20000000000 */
[----:B------:R-:W-:Y:S01]  /*f9f0*/  UMOV UR17, 0x4108490 ;  /* 0x0410849000117882 */ /* 0x000fe20000000000 */
[----:B------:R-:W-:Y:S01]  /*fa00*/  UMOV UR40, 0x0 ;  /* 0x0000000000287882 */ /* 0x000fe20000000000 */
[----:B------:R-:W-:Y:S01]  /*fa10*/  UMOV UR41, 0x4108490 ;  /* 0x0410849000297882 */ /* 0x000fe20000000000 */
[----:B------:R-:W-:Y:S01]  /*fa20*/  UMOV UR42, 0x0 ;  /* 0x00000000002a7882 */ /* 0x000fe20000000000 */
[----:B------:R-:W-:Y:S01]  /*fa30*/  UMOV UR43, 0x4108490 ;  /* 0x04108490002b7882 */ /* 0x000fe20000000000 */
[----:B------:R-:W-:Y:S01]  /*fa40*/  UMOV UR7, URZ ;  /* 0x000000ff00077c82 */ /* 0x000fe20008000000 */
[----:B------:R0:W-:Y:S01]  /*fa50*/  UTCQMMA gdesc[UR12], gdesc[UR14], tmem[UR8], tmem[UR16], idesc[UR17], UPT ;  /* 0x00ff100e0c0075ea */ /* 0x0001e2000b800308 */
        /* <DEDUP_REMOVED lines=8> */
.L_x_9:
[----:B------:R-:W-:Y:S01]  /*fae0*/  UIADD3 UR23, UPT, UPT, UR23, 0x1, URZ ;  /* 0x0000000117177890 */ /* 0x000fe2000fffe0ff */
[----:B------:R-:W-:Y:S01]  /*faf0*/  IMAD.U32 R101, RZ, RZ, UR4 ;  /* 0x00000004ff657e24 */ /* 0x000fe2000f8e00ff */
[----:B------:R-:W-:Y:S02]  /*fb00*/  UIADD3 UR19, UPT, UPT, UR19, -0x1, URZ ;  /* 0xffffffff13137890 */ /* 0x000fe4000fffe0ff */
[----:B------:R-:W-:Y:S02]  /*fb10*/  UISETP.GT.AND UP2, UPT, UR23, 0x1, UPT ;  /* 0x000000011700788c */ /* 0x000fe4000bf44270 */
[----:B------:R-:W-:Y:S02]  /*fb20*/  UIADD3 UR22, UPT, UPT, UR22, -0x80, URZ ;  /* 0xffffff8016167890 */ /* 0x000fe4000fffe0ff */
[----:B0-----:R-:W-:Y:S02]  /*fb30*/  USEL UR5, URZ, 0x1, !UP2 ;  /* 0x00000001ff057887 */ /* 0x001fe4000d000000 */
[----:B------:R-:W-:-:S02]  /*fb40*/  USEL UR23, UR23, URZ, !UP2 ;  /* 0x000000ff17177287 */ /* 0x000fc4000d000000 */
[----:B------:R-:W-:Y:S02]  /*fb50*/  UISETP.NE.U32.AND UP2, UPT, UR19, URZ, UPT ;  /* 0x000000ff1300728c */ /* 0x000fe4000bf45070 */
[----:B------:R-:W-:-:S07]  /*fb60*/  ULOP3.LUT UR5, UR4, UR5, URZ, 0x3c, !UPT ;  /* 0x0000000504057292 */ /* 0x000fce000f8e3cff */
[----:B------:R-:W-:Y:S05]  /*fb70*/  BRA.U UP2, `(.L_x_10) ;  /* 0xffffffa102f07547 */ /* 0x000fea000b83ffff */
.L_x_7:
[----:B------:R-:W-:-:S09]  /*fb80*/  UISETP.GE.AND UP1, UPT, UR24, 0x80, UPT ;  /* 0x000000801800788c */ /* 0x000fd2000bf26270 */
[----:B------:R-:W-:Y:S05]  /*fb90*/  BRA.U !UP1, `(.L_x_11) ;  /* 0x0000000109107547 */ /* 0x000fea000b800000 */
[----:B------:R-:W-:-:S06]  /*fba0*/  USHF.L.U32 UR4, UR4, 0x1f, URZ ;  /* 0x0000001f04047899 */ /* 0x000fcc00080006ff */
[----:B-----5:R-:W-:-:S04]  /*fbb0*/  IMAD.U32 R2, RZ, RZ, UR4 ;  /* 0x00000004ff027e24 */ /* 0x020fc8000f8e00ff */
[----:B------:R-:W1:Y:S02]  /*fbc0*/  SYNCS.PHASECHK.TRANS64.TRYWAIT P0, [UR6], R2 ;  /* 0x00000002ff0075a7 */ /* 0x000e640008001106 */
[----:B-1----:R-:W-:Y:S05]  /*fbd0*/  @!P0 BRA `(.L_x_12) ;  /* 0x00000018003c8947 */ /* 0x002fea0003800000 */
.L_x_11:
[----:B------:R-:W2:Y:S01]  /*fbe0*/  LDL.LU R39, [R1+0x138] ;  /* 0x0001380001277983 */ /* 0x000ea20000300800 */
[----:B------:R-:W2:Y:S01]  /*fbf0*/  LDCU UR4, c[0x0][0x3b4] ;  /* 0x00007680ff0477ac */ /* 0x000ea20008000800 */
[----:B------:R-:W-:Y:S06]  /*fc00*/  BAR.SYNC.DEFER_BLOCKING 0x0 ;  /* 0x0000000000007b1d */ /* 0x000fec0000010000 */
[----:B------:R-:W1:Y:S01]  /*fc10*/  LDCU.128 UR12, c[0x0][0x390] ;  /* 0x00007200ff0c77ac */ /* 0x000e620008000c00 */
[----:B------:R-:W3:Y:S01]  /*fc20*/  S2R R41, SR_TID.X ;  /* 0x0000000000297919 */ /* 0x000ee20000002100 */
[----:B------:R-:W4:Y:S01]  /*fc30*/  LDCU UR5, c[0x0][0x3b8] ;  /* 0x00007700ff0577ac */ /* 0x000f220008000800 */
[----:B------:R-:W0:Y:S01]  /*fc40*/  S2R R42, SR_TID.X ;  /* 0x00000000002a7919 */ /* 0x000e220000002100 */
[----:B------:R-:W1:Y:S02]  /*fc50*/  @!P1 SYNCS.CCTL.IV [UR9+0x8000] ;  /* 0x00800000ff0099b1 */ /* 0x000e640008000009 */
[----:B-1----:R-:W-:Y:S06]  /*fc60*/  BAR.SYNC.DEFER_BLOCKING 0x0 ;  /* 0x0000000000007b1d */ /* 0x002fec0000010000 */
[----:B-----5:R-:W-:Y:S01]  /*fc70*/  LDTM.16dp32bit_t0_t15.x32 R4, tmem[UR10] ;  /* 0x0000000a000479ee */ /* 0x020fe20008a80000 */
[----:B------:R-:W1:Y:S01]  /*fc80*/  LDTM.16dp32bit_t16_t31.x32 R4, tmem[UR10+0x20] ;  /* 0x0000200a000479ee */ /* 0x000e620008aa0000 */
[----:B---3--:R-:W-:-:S02]  /*fc90*/  IMAD.SHL.U32 R2, R41, 0x200, RZ ;  /* 0x0000020029027824 */ /* 0x008fc400078e00ff */
[C---:B------:R-:W-:Y:S02]  /*fca0*/  IMAD.SHL.U32 R36, R41.reuse, 0x10, RZ ;  /* 0x0000001029247824 */ /* 0x040fe400078e00ff */
[----:B------:R-:W-:Y:S01]  /*fcb0*/  IMAD.SHL.U32 R3, R41, 0x8, RZ ;  /* 0x0000000829037824 */ /* 0x000fe200078e00ff */
[----:B------:R-:W-:Y:S02]  /*fcc0*/  LOP3.LUT R37, R2, 0x2000, RZ, 0xc0, !PT ;  /* 0x0000200002257812 */ /* 0x000fe400078ec0ff */
[----:B------:R-:W-:Y:S02]  /*fcd0*/  LOP3.LUT R2, R36, 0xf0, RZ, 0xc0, !PT ;  /* 0x000000f024027812 */ /* 0x000fe400078ec0ff */
[----:B------:R-:W-:Y:S01]  /*fce0*/  LOP3.LUT R3, R3, 0x300, RZ, 0xc0, !PT ;  /* 0x0000030003037812 */ /* 0x000fe200078ec0ff */
[----:B------:R-:W3:Y:S01]  /*fcf0*/  @!P1 SYNCS.CCTL.IV [UR9+0x8008] ;  /* 0x00800800ff0099b1 */ /* 0x000ee20008000009 */
[----:B------:R-:W-:Y:S01]  /*fd00*/  IADD3 R2, PT, PT, R2, UR9, R37 ;  /* 0x0000000902027c10 */ /* 0x000fe2000fffe025 */
[----:B------:R-:W-:Y:S01]  /*fd10*/  NOP ;  /* 0x0000000000007918 */ /* 0x000fe20000000000 */
[----:B------:R-:W-:-:S02]  /*fd20*/  LOP3.LUT R36, R36, 0x3f0, RZ, 0xc0, !PT ;  /* 0x000003f024247812 */ /* 0x000fc400078ec0ff */
[----:B0-----:R-:W-:Y:S01]  /*fd30*/  LEA.HI R40, R42, 0x3e, RZ, 0x1a ;  /* 0x0000003e2a287811 */ /* 0x001fe200078fd0ff */
[----:B------:R-:W-:Y:S01]  /*fd40*/  IMAD.IADD R37, R3, 0x1, R2 ;  /* 0x0000000103257824 */ /* 0x000fe200078e0202 */
[----:B-1----:R-:W-:Y:S02]  /*fd50*/  F2FP.SATFINITE.E5M2.F32.PACK_AB_MERGE_C R4, R5, R4, RZ ;  /* 0x000000040504723e */ /* 0x002fe400048060ff */
[----:B------:R-:W-:Y:S02]  /*fd60*/  F2FP.SATFINITE.E5M2.F32.PACK_AB_MERGE_C R6, R7, R6, RZ ;  /* 0x000000060706723e */ /* 0x000fe400048060ff */
[----:B------:R-:W-:Y:S02]  /*fd70*/  F2FP.SATFINITE.E5M2.F32.PACK_AB_MERGE_C R8, R9, R8, RZ ;  /* 0x000000080908723e */ /* 0x000fe400048060ff */
[----:B------:R-:W-:Y:S02]  /*fd80*/  F2FP.SATFINITE.E5M2.F32.PACK_AB_MERGE_C R12, R13, R12, RZ ;  /* 0x0000000c0d0c723e */ /* 0x000fe400048060ff */
[----:B------:R-:W-:-:S02]  /*fd90*/  F2FP.SATFINITE.E5M2.F32.PACK_AB_MERGE_C R14, R15, R14, RZ ;  /* 0x0000000e0f0e723e */ /* 0x000fc400048060ff */
[----:B------:R-:W-:Y:S02]  /*fda0*/  F2FP.SATFINITE.E5M2.F32.PACK_AB_MERGE_C R16, R17, R16, RZ ;  /* 0x000000101110723e */ /* 0x000fe400048060ff */
[----:B------:R-:W-:Y:S02]  /*fdb0*/  F2FP.SATFINITE.E5M2.F32.PACK_AB_MERGE_C R20, R21, R20, RZ ;  /* 0x000000141514723e */ /* 0x000fe400048060ff */
[----:B------:R-:W-:Y:S02]  /*fdc0*/  F2FP.SATFINITE.E5M2.F32.PACK_AB_MERGE_C R22, R23, R22, RZ ;  /* 0x000000161716723e */ /* 0x000fe400048060ff */
[----:B------:R-:W-:Y:S02]  /*fdd0*/  F2FP.SATFINITE.E5M2.F32.PACK_AB_MERGE_C R24, R25, R24, RZ ;  /* 0x000000181918723e */ /* 0x000fe400048060ff */
[----:B------:R-:W-:Y:S02]  /*fde0*/  F2FP.SATFINITE.E5M2.F32.PACK_AB_MERGE_C R18, R19, R18, RZ ;  /* 0x000000121312723e */ /* 0x000fe400048060ff */
[----:B------:R-:W-:-:S02]  /*fdf0*/  F2FP.SATFINITE.E5M2.F32.PACK_AB_MERGE_C R26, R27, R26, RZ ;  /* 0x0000001a1b1a723e */ /* 0x000fc400048060ff */
[----:B------:R-:W-:Y:S02]  /*fe00*/  LOP3.LUT R17, R4, 0xffff, RZ, 0xc0, !PT ;  /* 0x0000ffff04117812 */ /* 0x000fe400078ec0ff */
[----:B------:R-:W-:Y:S02]  /*fe10*/  LOP3.LUT R38, R6, 0xffff, RZ, 0xc0, !PT ;  /* 0x0000ffff06267812 */ /* 0x000fe400078ec0ff */
[----:B------:R-:W-:Y:S02]  /*fe20*/  LOP3.LUT R19, R8, 0xffff, RZ, 0xc0, !PT ;  /* 0x0000ffff08137812 */ /* 0x000fe400078ec0ff */
[----:B------:R-:W-:Y:S02]  /*fe30*/  LOP3.LUT R12, R12, 0xffff, RZ, 0xc0, !PT ;  /* 0x0000ffff0c0c7812 */ /* 0x000fe400078ec0ff */
[----:B------:R-:W-:Y:S02]  /*fe40*/  LOP3.LUT R21, R14, 0xffff, RZ, 0xc0, !PT ;  /* 0x0000ffff0e157812 */ /* 0x000fe400078ec0ff */
[----:B------:R-:W-:-:S02]  /*fe50*/  LOP3.LUT R23, R16, 0xffff, RZ, 0xc0, !PT ;  /* 0x0000ffff10177812 */ /* 0x000fc400078ec0ff */
[----:B------:R-:W-:Y:S02]  /*fe60*/  LOP3.LUT R20, R20, 0xffff, RZ, 0xc0, !PT ;  /* 0x0000ffff14147812 */ /* 0x000fe400078ec0ff */
[----:B------:R-:W-:Y:S02]  /*fe70*/  LOP3.LUT R25, R22, 0xffff, RZ, 0xc0, !PT ;  /* 0x0000ffff16197812 */ /* 0x000fe400078ec0ff */
[----:B------:R-:W-:Y:S02]  /*fe80*/  LOP3.LUT R27, R24, 0xffff, RZ, 0xc0, !PT ;  /* 0x0000ffff181b7812 */ /* 0x000fe400078ec0ff */
[----:B------:R-:W-:Y:S02]  /*fe90*/  F2FP.SATFINITE.E5M2.F32.PACK_AB_MERGE_C R28, R29, R28, RZ ;  /* 0x0000001c1d1c723e */ /* 0x000fe400048060ff */
[----:B------:R-:W-:Y:S02]  /*fea0*/  F2FP.SATFINITE.E5M2.F32.PACK_AB_MERGE_C R30, R31, R30, RZ ;  /* 0x0000001e1f1e723e */ /* 0x000fe400048060ff */
[----:B------:R-:W-:-:S02]  /*feb0*/  F2FP.SATFINITE.E5M2.F32.PACK_AB_MERGE_C R32, R33, R32, RZ ;  /* 0x000000202120723e */ /* 0x000fc400048060ff */
[--C-:B------:R-:W-:Y:S02]  /*fec0*/  PRMT R2, R19, 0x3340, R0.reuse ;  /* 0x0000334013027816 */ /* 0x100fe40000000000 */
[--C-:B------:R-:W-:Y:S02]  /*fed0*/  PRMT R4, R23, 0x3340, R0.reuse ;  /* 0x0000334017047816 */ /* 0x100fe40000000000 */
[----:B------:R-:W-:Y:S02]  /*fee0*/  PRMT R6, R27, 0x3340, R0 ;  /* 0x000033401b067816 */ /* 0x000fe40000000000 */
[----:B------:R-:W-:Y:S02]  /*fef0*/  PRMT R3, R17, 0x3340, R38 ;  /* 0x0000334011037816 */ /* 0x000fe40000000026 */
[----:B------:R-:W-:Y:S02]  /*ff00*/  PRMT R5, R12, 0x3340, R21 ;  /* 0x000033400c057816 */ /* 0x000fe40000000015 */
[----:B------:R-:W-:-:S02]  /*ff10*/  PRMT R7, R20, 0x3340, R25 ;  /* 0x0000334014077816 */ /* 0x000fc40000000019 */
[----:B------:R-:W-:Y:S02]  /*ff20*/  F2FP.SATFINITE.E5M2.F32.PACK_AB_MERGE_C R10, R11, R10, RZ ;  /* 0x0000000a0b0a723e */ /* 0x000fe400048060ff */
[----:B------:R-:W-:Y:S02]  /*ff30*/  LOP3.LUT R28, R28, 0xffff, RZ, 0xc0, !PT ;  /* 0x0000ffff1c1c7812 */ /* 0x000fe400078ec0ff */
[----:B------:R-:W-:Y:S02]  /*ff40*/  LOP3.LUT R29, R30, 0xffff, RZ, 0xc0, !PT ;  /* 0x0000ffff1e1d7812 */ /* 0x000fe400078ec0ff */
[----:B------:R-:W-:Y:S02]  /*ff50*/  LOP3.LUT R31, R32, 0xffff, RZ, 0xc0, !PT ;  /* 0x0000ffff201f7812 */ /* 0x000fe400078ec0ff */
[----:B------:R-:W-:Y:S02]  /*ff60*/  PRMT R9, R3, 0x5410, R2 ;  /* 0x0000541003097816 */ /* 0x000fe40000000002 */
[----:B------:R-:W-:-:S02]  /*ff70*/  PRMT R11, R5, 0x5410, R4 ;  /* 0x00005410050b7816 */ /* 0x000fc40000000004 */
[----:B------:R-:W-:Y:S02]  /*ff80*/  PRMT R13, R7, 0x5410, R6 ;  /* 0x00005410070d7816 */ /* 0x000fe40000000006 */
[----:B------:R-:W-:Y:S02]  /*ff90*/  SHF.R.U32.HI R2, RZ, 0x8, R17 ;  /* 0x00000008ff027819 */ /* 0x000fe40000011611 */
[----:B------:R-:W-:Y:S02]  /*ffa0*/  SHF.R.U32.HI R3, RZ, 0x8, R38 ;  /* 0x00000008ff037819 */ /* 0x000fe40000011626 */
[----:B------:R-:W-:Y:S02]  /*ffb0*/  SHF.R.U32.HI R4, RZ, 0x8, R19 ;  /* 0x00000008ff047819 */ /* 0x000fe40000011613 */
[----:B------:R-:W-:Y:S02]  /*ffc0*/  SHF.R.U32.HI R5, RZ, 0x8, R12 ;  /* 0x00000008ff057819 */ /* 0x000fe4000001160c */
[----:B------:R-:W-:-:S02]  /*ffd0*/  SHF.R.U32.HI R6, RZ, 0x8, R21 ;  /* 0x00000008ff067819 */ /* 0x000fc40000011615 */
[----:B------:R-:W-:Y:S02]  /*ffe0*/  SHF.R.U32.HI R7, RZ, 0x8, R23 ;  /* 0x00000008ff077819 */ /* 0x000fe40000011617 */
[----:B------:R-:W-:Y:S02]  /*fff0*/  PRMT R8, R31, 0x3340, R0 ;  /* 0x000033401f087816 */ /* 0x000fe40000000000 */
[----:B------:R-:W-:Y:S02]  /*10000*/  PRMT R15, R28, 0x3340, R29 ;  /* 0x000033401c0f7816 */ /* 0x000fe4000000001d */
[----:B------:R-:W-:Y:S02]  /*10010*/  LOP3.LUT R2, R2, 0xffff, RZ, 0xc0, !PT ;  /* 0x0000ffff02027812 */ /* 0x000fe400078ec0ff */
[----:B------:R-:W-:Y:S02]  /*10020*/  LOP3.LUT R3, R3, 0xffff, RZ, 0xc0, !PT ;  /* 0x0000ffff03037812 */ /* 0x000fe400078ec0ff */
[----:B------:R-:W-:-:S02]  /*10030*/  LOP3.LUT R4, R4, 0xffff, RZ, 0xc0, !PT ;  /* 0x0000ffff04047812 */ /* 0x000fc400078ec0ff */
[----:B------:R-:W-:Y:S02]  /*10040*/  LOP3.LUT R5, R5, 0xffff, RZ, 0xc0, !PT ;  /* 0x0000ffff05057812 */ /* 0x000fe400078ec0ff */
[----:B------:R-:W-:Y:S02]  /*10050*/  LOP3.LUT R6, R6, 0xffff, RZ, 0xc0, !PT ;  /* 0x0000ffff06067812 */ /* 0x000fe400078ec0ff */
[----:B------:R-:W-:Y:S02]  /*10060*/  LOP3.LUT R7, R7, 0xffff, RZ, 0xc0, !PT ;  /* 0x0000ffff07077812 */ /* 0x000fe400078ec0ff */
[----:B------:R-:W-:Y:S02]  /*10070*/  PRMT R15, R15, 0x5410, R8 ;  /* 0x000054100f0f7816 */ /* 0x000fe40000000008 */
[----:B------:R-:W-:Y:S02]  /*10080*/  PRMT R17, R2, 0x3340, R3 ;  /* 0x0000334002117816 */ /* 0x000fe40000000003 */
[----:B------:R-:W-:-:S02]  /*10090*/  PRMT R8, R4, 0x3340, R1 ;  /* 0x0000334004087816 */ /* 0x000fc40000000001 */
[----:B------:R-:W-:Y:S02]  /*100a0*/  PRMT R19, R5, 0x3340, R6 ;  /* 0x0000334005137816 */ /* 0x000fe40000000006 */
[----:B------:R-:W-:Y:S02]  /*100b0*/  PRMT R12, R7, 0x3340, R0 ;  /* 0x00003340070c7816 */ /* 0x000fe40000000000 */
[----:B------:R-:W-:Y:S02]  /*100c0*/  SHF.R.U32.HI R2, RZ, 0x8, R20 ;  /* 0x00000008ff027819 */ /* 0x000fe40000011614 */
[----:B------:R-:W-:Y:S02]  /*100d0*/  SHF.R.U32.HI R3, RZ, 0x8, R25 ;  /* 0x00000008ff037819 */ /* 0x000fe40000011619 */
[----:B------:R-:W-:Y:S02]  /*100e0*/  SHF.R.U32.HI R4, RZ, 0x8, R27 ;  /* 0x00000008ff047819 */ /* 0x000fe4000001161b */
[----:B------:R-:W-:-:S02]  /*100f0*/  SHF.R.U32.HI R5, RZ, 0x8, R28 ;  /* 0x00000008ff057819 */ /* 0x000fc4000001161c */
[----:B------:R-:W-:Y:S02]  /*10100*/  SHF.R.U32.HI R6, RZ, 0x8, R29 ;  /* 0x00000008ff067819 */ /* 0x000fe4000001161d */
[----:B------:R-:W-:Y:S02]  /*10110*/  SHF.R.U32.HI R7, RZ, 0x8, R31 ;  /* 0x00000008ff077819 */ /* 0x000fe4000001161f */
[----:B------:R-:W-:Y:S02]  /*10120*/  LOP3.LUT R2, R2, 0xffff, RZ, 0xc0, !PT ;  /* 0x0000ffff02027812 */ /* 0x000fe400078ec0ff */
[----:B------:R-:W-:Y:S02]  /*10130*/  LOP3.LUT R3, R3, 0xffff, RZ, 0xc0, !PT ;  /* 0x0000ffff03037812 */ /* 0x000fe400078ec0ff */
[----:B------:R-:W-:Y:S02]  /*10140*/  LOP3.LUT R4, R4, 0xffff, RZ, 0xc0, !PT ;  /* 0x0000ffff04047812 */ /* 0x000fe400078ec0ff */
[----:B------:R-:W-:-:S02]  /*10150*/  LOP3.LUT R7, R7, 0xffff, RZ, 0xc0, !PT ;  /* 0x0000ffff07077812 */ /* 0x000fc400078ec0ff */
[----:B------:R-:W-:Y:S02]  /*10160*/  LOP3.LUT R6, R6, 0xffff, RZ, 0xc0, !PT ;  /* 0x0000ffff06067812 */ /* 0x000fe400078ec0ff */
[----:B------:R-:W-:Y:S02]  /*10170*/  LOP3.LUT R5, R5, 0xffff, RZ, 0xc0, !PT ;  /* 0x0000ffff05057812 */ /* 0x000fe400078ec0ff */
[----:B------:R-:W-:Y:S02]  /*10180*/  F2FP.SATFINITE.E5M2.F32.PACK_AB_MERGE_C R34, R35, R34, RZ ;  /* 0x000000222322723e */ /* 0x000fe400048060ff */
[----:B------:R-:W-:Y:S01]  /*10190*/  PRMT R3, R2, 0x3340, R3 ;  /* 0x0000334002037816 */ /* 0x000fe20000000003 */
[----:B------:R-:W-:Y:S01]  /*101a0*/  IMAD.SHL.U32 R2, R41, 0x40, RZ ;  /* 0x0000004029027824 */ /* 0x000fe200078e00ff */
[----:B------:R-:W-:Y:S02]  /*101b0*/  PRMT R4, R4, 0x3340, R1 ;  /* 0x0000334004047816 */ /* 0x000fe40000000001 */
[----:B------:R-:W-:-:S02]  /*101c0*/  PRMT R7, R7, 0x3340, R0 ;  /* 0x0000334007077816 */ /* 0x000fc40000000000 */
[----:B------:R-:W-:Y:S02]  /*101d0*/  PRMT R6, R5, 0x3340, R6 ;  /* 0x0000334005067816 */ /* 0x000fe40000000006 */
[----:B------:R-:W-:Y:S02]  /*101e0*/  LOP3.LUT R26, R26, 0xffff, RZ, 0xc0, !PT ;  /* 0x0000ffff1a1a7812 */ /* 0x000fe400078ec0ff */
[----:B------:R-:W-:Y:S02]  /*101f0*/  PRMT R17, R17, 0x5410, R8 ;  /* 0x0000541011117816 */ /* 0x000fe40000000008 */
[----:B------:R-:W-:Y:S02]  /*10200*/  PRMT R19, R19, 0x5410, R12 ;  /* 0x0000541013137816 */ /* 0x000fe4000000000c */
[----:B------:R-:W-:Y:S02]  /*10210*/  LOP3.LUT R10, R10, 0xffff, RZ, 0xc0, !PT ;  /* 0x0000ffff0a0a7812 */ /* 0x000fe400078ec0ff */
[----:B------:R-:W-:-:S02]  /*10220*/  PRMT R3, R3, 0x5410, R4 ;  /* 0x0000541003037816 */ /* 0x000fc40000000004 */
[----:B------:R-:W-:Y:S02]  /*10230*/  PRMT R27, R6, 0x5410, R7 ;  /* 0x00005410061b7816 */ /* 0x000fe40000000007 */
[----:B------:R-:W-:Y:S02]  /*10240*/  LOP3.LUT R18, R18, 0xffff, RZ, 0xc0, !PT ;  /* 0x0000ffff12127812 */ /* 0x000fe400078ec0ff */
[----:B------:R-:W-:Y:S02]  /*10250*/  LOP3.LUT R34, R34, 0xffff, RZ, 0xc0, !PT ;  /* 0x0000ffff22227812 */ /* 0x000fe400078ec0ff */
[----:B------:R-:W-:Y:S02]  /*10260*/  PRMT R6, R13, 0x4210, R26 ;  /* 0x000042100d067816 */ /* 0x000fe4000000001a */
[--C-:B------:R-:W-:Y:S02]  /*10270*/  PRMT R4, R9, 0x4210, R10.reuse ;  /* 0x0000421009047816 */ /* 0x100fe4000000000a */
[----:B------:R-:W-:-:S02]  /*10280*/  PRMT R24, R17, 0x5210, R10 ;  /* 0x0000521011187816 */ /* 0x000fc4000000000a */
[--C-:B------:R-:W-:Y:S02]  /*10290*/  PRMT R5, R11, 0x4210, R18.reuse ;  /* 0x000042100b057816 */ /* 0x100fe40000000012 */
[----:B------:R-:W-:Y:S02]  /*102a0*/  PRMT R25, R19, 0x5210, R18 ;  /* 0x0000521013197816 */ /* 0x000fe40000000012 */
[----:B------:R-:W-:Y:S02]  /*102b0*/  PRMT R26, R3, 0x5210, R26 ;  /* 0x00005210031a7816 */ /* 0x000fe4000000001a */
[--C-:B------:R-:W-:Y:S02]  /*102c0*/  PRMT R7, R15, 0x4210, R34.reuse ;  /* 0x000042100f077816 */ /* 0x100fe40000000022 */
[----:B------:R-:W-:Y:S02]  /*102d0*/  PRMT R27, R27, 0x5210, R34 ;  /* 0x000052101b1b7816 */ /* 0x000fe40000000022 */
[----:B------:R-:W-:Y:S01]  /*102e0*/  LOP3.LUT R9, R2, 0x1000, RZ, 0xc0, !PT ;  /* 0x0000100002097812 */ /* 0x000fe200078ec0ff */
[----:B---3--:R0:W-:Y:S01]  /*102f0*/  STS.128 [R37], R4 ;  /* 0x0000000425007388 */ /* 0x0081e20000000c00 */
[----:B------:R-:W-:-:S02]  /*10300*/  SHF.R.U32.HI R3, RZ, 0x6, R41 ;  /* 0x00000006ff037819 */ /* 0x000fc40000011629 */
[----:B------:R-:W-:Y:S01]  /*10310*/  IADD3 R36, PT, PT, R36, UR9, R9 ;  /* 0x0000000924247c10 */ /* 0x000fe2000fffe009 */
[----:B------:R1:W-:Y:S01]  /*10320*/  STS.128 [R37+0x1000], R24 ;  /* 0x0010001825007388 */ /* 0x0003e20000000c00 */
[----:B------:R-:W-:Y:S02]  /*10330*/  SGXT.U32 R3, R3, 0x1 ;  /* 0x000000010303781a */ /* 0x000fe40000000000 */
[----:B------:R-:W-:Y:S01]  /*10340*/  LEA.HI R43, R42, 0x2e, RZ, 0x1a ;  /* 0x0000002e2a2b7811 */ /* 0x000fe200078fd0ff */
[----:B------:R-:W-:Y:S01]  /*10350*/  BAR.SYNC.DEFER_BLOCKING 0x0 ;  /* 0x0000000000007b1d */ /* 0x000fe20000010000 */
[----:B------:R-:W-:Y:S02]  /*10360*/  LOP3.LUT R16, R0, R40, RZ, 0xfc, !PT ;  /* 0x0000002800107212 */ /* 0x000fe400078efcff */
[----:B------:R-:W-:Y:S02]  /*10370*/  LEA.HI R42, R42, 0x1e, RZ, 0x1a ;  /* 0x0000001e2a2a7811 */ /* 0x000fe400078fd0ff */
[----:B------:R-:W-:-:S02]  /*10380*/  LEA.HI R40, R41, 0xe, RZ, 0x1a ;  /* 0x0000000e29287811 */ /* 0x000fc400078fd0ff */
[C---:B------:R-:W-:Y:S02]  /*10390*/  LOP3.LUT R49, R0.reuse, R42, RZ, 0xfc, !PT ;  /* 0x0000002a00317212 */ /* 0x040fe400078efcff */
[C---:B0-----:R-:W-:Y:S02]  /*103a0*/  LOP3.LUT R4, R0.reuse, R3, RZ, 0xfc, !PT ;  /* 0x0000000300047212 */ /* 0x041fe400078efcff */
[C---:B------:R-:W-:Y:S02]  /*103b0*/  LOP3.LUT R12, R0.reuse, R40, RZ, 0xfc, !PT ;  /* 0x00000028000c7212 */ /* 0x040fe400078efcff */
[C-C-:B------:R-:W-:Y:S02]  /*103c0*/  LOP3.LUT R5, R0.reuse, 0x2, R3.reuse, 0xfe, !PT ;  /* 0x0000000200057812 */ /* 0x140fe400078efe03 */
[C---:B------:R-:W-:Y:S02]  /*103d0*/  LOP3.LUT R32, R0.reuse, R43, RZ, 0xfc, !PT ;  /* 0x0000002b00207212 */ /* 0x040fe400078efcff */
[----:B------:R-:W-:-:S02]  /*103e0*/  LOP3.LUT R18, R0, 0x3c, R3, 0xfe, !PT ;  /* 0x0000003c00127812 */ /* 0x000fc400078efe03 */
[C-C-:B------:R-:W-:Y:S02]  /*103f0*/  LOP3.LUT R20, R0.reuse, 0x3a, R3.reuse, 0xfe, !PT ;  /* 0x0000003a00147812 */ /* 0x140fe400078efe03 */
[C-C-:B------:R-:W-:Y:S02]  /*10400*/  LOP3.LUT R22, R0.reuse, 0x38, R3.reuse, 0xfe, !PT ;  /* 0x0000003800167812 */ /* 0x140fe400078efe03 */
[C-C-:B-1----:R-:W-:Y:S01]  /*10410*/  LOP3.LUT R24, R0.reuse, 0x36, R3.reuse, 0xfe, !PT ;  /* 0x0000003600187812 */ /* 0x142fe200078efe03 */
[----:B------:R-:W0:Y:S01]  /*10420*/  LDS.128 R8, [R36] ;  /* 0x0000000024087984 */ /* 0x000e220000000c00 */
[C-C-:B------:R-:W-:Y:S02]  /*10430*/  LOP3.LUT R26, R0.reuse, 0x34, R3.reuse, 0xfe, !PT ;  /* 0x00000034001a7812 */ /* 0x140fe400078efe03 */
[C-C-:B------:R-:W-:Y:S02]  /*10440*/  LOP3.LUT R28, R0.reuse, 0x32, R3.reuse, 0xfe, !PT ;  /* 0x00000032001c7812 */ /* 0x140fe400078efe03 */
[----:B------:R-:W-:-:S02]  /*10450*/  LOP3.LUT R30, R0, 0x30, R3, 0xfe, !PT ;  /* 0x00000030001e7812 */ /* 0x000fc400078efe03 */
[C-C-:B------:R-:W-:Y:S02]  /*10460*/  LOP3.LUT R34, R0.reuse, 0x2c, R3.reuse, 0xfe, !PT ;  /* 0x0000002c00227812 */ /* 0x140fe400078efe03 */
[C-C-:B------:R-:W-:Y:S02]  /*10470*/  LOP3.LUT R38, R0.reuse, 0x2a, R3.reuse, 0xfe, !PT ;  /* 0x0000002a00267812 */ /* 0x140fe400078efe03 */
[C-C-:B------:R-:W-:Y:S02]  /*10480*/  LOP3.LUT R40, R0.reuse, 0x28, R3.reuse, 0xfe, !PT ;  /* 0x0000002800287812 */ /* 0x140fe400078efe03 */
        /* <DEDUP_REMOVED lines=8> */
[----:B------:R-:W-:Y:S01]  /*10510*/  LOP3.LUT R14, R0, 0x14, R3, 0xfe, !PT ;  /* 0x00000014000e7812 */ /* 0x000fe200078efe03 */
[C---:B--2---:R-:W-:Y:S01]  /*10520*/  IMAD R2, R39.reuse, UR4, RZ ;  /* 0x0000000427027c24 */ /* 0x044fe2000f8e02ff */
[----:B------:R-:W-:-:S02]  /*10530*/  ISETP.GE.AND P0, PT, R39, UR14, PT ;  /* 0x0000000e27007c0c */ /* 0x000fc4000bf06270 */
[C-C-:B------:R-:W-:Y:S02]  /*10540*/  LOP3.LUT R54, R0.reuse, 0x12, R3.reuse, 0xfe, !PT ;  /* 0x0000001200367812 */ /* 0x140fe400078efe03 */
[C-C-:B------:R-:W-:Y:S02]  /*10550*/  LOP3.LUT R55, R0.reuse, 0x10, R3.reuse, 0xfe, !PT ;  /* 0x0000001000377812 */ /* 0x140fe400078efe03 */
[C-C-:B------:R-:W-:Y:S02]  /*10560*/  LOP3.LUT R56, R0.reuse, 0xc, R3.reuse, 0xfe, !PT ;  /* 0x0000000c00387812 */ /* 0x140fe400078efe03 */
[C-C-:B------:R-:W-:Y:S02]  /*10570*/  LOP3.LUT R57, R0.reuse, 0xa, R3.reuse, 0xfe, !PT ;  /* 0x0000000a00397812 */ /* 0x140fe400078efe03 */
[C-C-:B------:R-:W-:Y:S02]  /*10580*/  LOP3.LUT R58, R0.reuse, 0x8, R3.reuse, 0xfe, !PT ;  /* 0x00000008003a7812 */ /* 0x140fe400078efe03 */
[----:B------:R-:W-:-:S02]  /*10590*/  LOP3.LUT R59, R0, 0x6, R3, 0xfe, !PT ;  /* 0x00000006003b7812 */ /* 0x000fc400078efe03 */
[----:B------:R-:W-:Y:S01]  /*105a0*/  LOP3.LUT R7, R0, 0x4, R3, 0xfe, !PT ;  /* 0x0000000400077812 */ /* 0x000fe200078efe03 */
[----:B----4-:R-:W-:Y:S01]  /*105b0*/  IMAD R0, R4, UR5, RZ ;  /* 0x0000000504007c24 */ /* 0x010fe2000f8e02ff */
[----:B------:R-:W-:Y:S02]  /*105c0*/  IADD3 R45, P2, PT, R2, UR12, RZ ;  /* 0x0000000c022d7c10 */ /* 0x000fe4000ff5e0ff */
[----:B------:R-:W-:Y:S02]  /*105d0*/  ISETP.LT.AND P3, PT, R4, UR15, !P0 ;  /* 0x0000000f04007c0c */ /* 0x000fe4000c761270 */
[C---:B------:R-:W-:Y:S01]  /*105e0*/  ISETP.LT.AND P1, PT, R5.reuse, UR15, !P0 ;  /* 0x0000000f05007c0c */ /* 0x040fe2000c721270 */
[----:B------:R-:W-:Y:S01]  /*105f0*/  IMAD R5, R5, UR5, RZ ;  /* 0x0000000505057c24 */ /* 0x000fe2000f8e02ff */
[----:B------:R-:W-:Y:S02]  /*10600*/  LEA.HI.X.SX32 R47, R2, UR13, 0x1, P2 ;  /* 0x0000000d022f7c11 */ /* 0x000fe400090f0eff */
[----:B------:R-:W-:-:S02]  /*10610*/  IADD3 R2, P4, PT, R0, R45, RZ ;  /* 0x0000002d00027210 */ /* 0x000fc40007f9e0ff */
[C---:B------:R-:W-:Y:S01]  /*10620*/  ISETP.LT.AND P2, PT, R7.reuse, UR15, !P0 ;  /* 0x0000000f07007c0c */ /* 0x040fe2000c741270 */
[----:B------:R-:W-:Y:S01]  /*10630*/  IMAD R7, R7, UR5, RZ ;  /* 0x0000000507077c24 */ /* 0x000fe2000f8e02ff */
[----:B------:R-:W-:Y:S02]  /*10640*/  IADD3 R4, P5, PT, R5, R45, RZ ;  /* 0x0000002d05047210 */ /* 0x000fe40007fbe0ff */
[----:B------:R-:W-:Y:S01]  /*10650*/  LEA.HI.X.SX32 R3, R0, R47, 0x1, P4 ;  /* 0x0000002f00037211 */ /* 0x000fe200020f0eff */
[----:B------:R-:W-:Y:S01]  /*10660*/  IMAD R0, R59, UR5, RZ ;  /* 0x000000053b007c24 */ /* 0x000fe2000f8e02ff */
[C---:B0-----:R-:W-:Y:S02]  /*10670*/  PRMT R43, R8.reuse, 0x7770, RZ ;  /* 0x00007770082b7816 */ /* 0x041fe400000000ff */
[----:B------:R-:W-:Y:S02]  /*10680*/  IADD3 R6, P4, PT, R7, R45, RZ ;  /* 0x0000002d07067210 */ /* 0x000fe40007f9e0ff */
[----:B------:R-:W-:Y:S01]  /*10690*/  PRMT R41, R8, 0x7771, RZ ;  /* 0x0000777108297816 */ /* 0x000fe200000000ff */
[----:B------:R0:W-:Y:S01]  /*106a0*/  @P3 STG.E.U8 desc[UR20][R2.64], R43 ;  /* 0x0000002b02003986 */ /* 0x0001e2000c101114 */
[----:B------:R-:W-:-:S02]  /*106b0*/  LEA.HI.X.SX32 R5, R5, R47, 0x1, P5 ;  /* 0x0000002f05057211 */ /* 0x000fc400028f0eff */
[C---:B------:R-:W-:Y:S02]  /*106c0*/  PRMT R13, R8.reuse, 0x7773, RZ ;  /* 0x00007773080d7816 */ /* 0x040fe400000000ff */
[----:B------:R-:W-:Y:S01]  /*106d0*/  PRMT R39, R8, 0x7772, RZ ;  /* 0x0000777208277816 */ /* 0x000fe200000000ff */
[----:B------:R1:W-:Y:S01]  /*106e0*/  @P1 STG.E.U8 desc[UR20][R4.64], R41 ;  /* 0x0000002904001986 */ /* 0x0003e2000c101114 */
[C---:B------:R-:W-:Y:S02]  /*106f0*/  PRMT R25, R10.reuse, 0x7773, RZ ;  /* 0x000077730a197816 */ /* 0x040fe400000000ff */
[C---:B------:R-:W-:Y:S02]  /*10700*/  PRMT R27, R10.reuse, 0x7772, RZ ;  /* 0x000077720a1b7816 */ /* 0x040fe400000000ff */
[C---:B------:R-:W-:Y:S02]  /*10710*/  PRMT R29, R10.reuse, 0x7771, RZ ;  /* 0x000077710a1d7816 */ /* 0x040fe400000000ff */
[----:B------:R-:W-:Y:S01]  /*10720*/  PRMT R15, R10, 0x7770, RZ ;  /* 0x000077700a0f7816 */ /* 0x000fe200000000ff */
[----:B------:R-:W-:Y:S01]  /*10730*/  IMAD R10, R58, UR5, RZ ;  /* 0x000000053a0a7c24 */ /* 0x000fe2000f8e02ff */
[----:B------:R-:W-:-:S02]  /*10740*/  LEA.HI.X.SX32 R7, R7, R47, 0x1, P4 ;  /* 0x0000002f07077211 */ /* 0x000fc400020f0eff */
[----:B------:R-:W-:Y:S02]  /*10750*/  IADD3 R8, P3, PT, R0, R45, RZ ;  /* 0x0000002d00087210 */ /* 0x000fe40007f7e0ff */
[----:B------:R-:W-:Y:S01]  /*10760*/  ISETP.LT.AND P5, PT, R59, UR15, !P0 ;  /* 0x0000000f3b007c0c */ /* 0x000fe2000c7a1270 */
[----:B------:R-:W-:Y:S01]  /*10770*/  @P2 STG.E.U8 desc[UR20][R6.64], R39 ;  /* 0x0000002706002986 */ /* 0x000fe2000c101114 */
[C---:B------:R-:W-:Y:S02]  /*10780*/  PRMT R31, R9.reuse, 0x7773, RZ ;  /* 0x00007773091f7816 */ /* 0x040fe400000000ff */
[C---:B------:R-:W-:Y:S02]  /*10790*/  PRMT R33, R9.reuse, 0x7772, RZ ;  /* 0x0000777209217816 */ /* 0x040fe400000000ff */
[C---:B------:R-:W-:Y:S02]  /*107a0*/  PRMT R35, R9.reuse, 0x7771, RZ ;  /* 0x0000777109237816 */ /* 0x040fe400000000ff */
[----:B------:R-:W-:-:S02]  /*107b0*/  PRMT R37, R9, 0x7770, RZ ;  /* 0x0000777009257816 */ /* 0x000fc400000000ff */
[----:B------:R-:W-:Y:S02]  /*107c0*/  ISETP.LT.AND P1, PT, R58, UR15, !P0 ;  /* 0x0000000f3a007c0c */ /* 0x000fe4000c721270 */
[----:B------:R-:W-:Y:S01]  /*107d0*/  LEA.HI.X.SX32 R9, R0, R47, 0x1, P3 ;  /* 0x0000002f00097211 */ /* 0x000fe200018f0eff */
[C---:B------:R-:W-:Y:S01]  /*107e0*/  IMAD R0, R57.reuse, UR5, RZ ;  /* 0x0000000539007c24 */ /* 0x040fe2000f8e02ff */
[----:B------:R-:W-:Y:S02]  /*107f0*/  ISETP.LT.AND P2, PT, R57, UR15, !P0 ;  /* 0x0000000f39007c0c */ /* 0x000fe4000c741270 */
[----:B0-----:R-:W-:Y:S01]  /*10800*/  IADD3 R2, P4, PT, R10, R45, RZ ;  /* 0x0000002d0a027210 */ /* 0x001fe20007f9e0ff */
[----:B------:R0:W-:Y:S01]  /*10810*/  @P5 STG.E.U8 desc[UR20][R8.64], R13 ;  /* 0x0000000d08005986 */ /* 0x0001e2000c101114 */
[C---:B------:R-:W-:Y:S02]  /*10820*/  PRMT R17, R11.reuse, 0x7773, RZ ;  /* 0x000077730b117816 */ /* 0x040fe400000000ff */
[----:B------:R-:W-:-:S02]  /*10830*/  PRMT R19, R11, 0x7772, RZ ;  /* 0x000077720b137816 */ /* 0x000fc400000000ff */
[C---:B------:R-:W-:Y:S02]  /*10840*/  PRMT R21, R11.reuse, 0x7771, RZ ;  /* 0x000077710b157816 */ /* 0x040fe400000000ff */
[----:B------:R-:W-:Y:S01]  /*10850*/  PRMT R23, R11, 0x7770, RZ ;  /* 0x000077700b177816 */ /* 0x000fe200000000ff */
[----:B------:R-:W-:Y:S01]  /*10860*/  IMAD R11, R56, UR5, RZ ;  /* 0x00000005380b7c24 */ /* 0x000fe2000f8e02ff */
[----:B-1----:R-:W-:Y:S02]  /*10870*/  IADD3 R4, P6, PT, R0, R45, RZ ;  /* 0x0000002d00047210 */ /* 0x002fe40007fde0ff */
[-C--:B------:R-:W-:Y:S01]  /*10880*/  LEA.HI.X.SX32 R3, R10, R47.reuse, 0x1, P4 ;  /* 0x0000002f0a037211 */ /* 0x080fe200020f0eff */
[----:B0-----:R-:W-:Y:S01]  /*10890*/  IMAD R13, R54, UR5, RZ ;  /* 0x00000005360d7c24 */ /* 0x001fe2000f8e02ff */
[C---:B------:R-:W-:Y:S01]  /*108a0*/  ISETP.LT.AND P4, PT, R12.reuse, UR15, !P0 ;  /* 0x0000000f0c007c0c */ /* 0x040fe2000c781270 */
[----:B------:R-:W-:Y:S01]  /*108b0*/  IMAD R12, R12, UR5, RZ ;  /* 0x000000050c0c7c24 */ /* 0x000fe2000f8e02ff */
[----:B------:R-:W-:Y:S01]  /*108c0*/  ISETP.LT.AND P3, PT, R56, UR15, !P0 ;  /* 0x0000000f38007c0c */ /* 0x000fe2000c761270 */
[----:B------:R0:W-:Y:S01]  /*108d0*/  @P1 STG.E.U8 desc[UR20][R2.64], R37 ;  /* 0x0000002502001986 */ /* 0x0001e2000c101114 */
[----:B------:R-:W-:Y:S01]  /*108e0*/  LEA.HI.X.SX32 R5, R0, R47, 0x1, P6 ;  /* 0x0000002f00057211 */ /* 0x000fe200030f0eff */
[----:B------:R-:W-:Y:S01]  /*108f0*/  IMAD R0, R55, UR5, RZ ;  /* 0x0000000537007c24 */ /* 0x000fe2000f8e02ff */
[----:B------:R-:W-:-:S02]  /*10900*/  IADD3 R6, P5, PT, R11, R45, RZ ;  /* 0x0000002d0b067210 */ /* 0x000fc40007fbe0ff */
[C---:B------:R-:W-:Y:S01]  /*10910*/  IADD3 R10, P1, PT, R12.reuse, R45, RZ ;  /* 0x0000002d0c0a7210 */ /* 0x040fe20007f3e0ff */
[----:B------:R-:W-:Y:S01]  /*10920*/  @P2 STG.E.U8 desc[UR20][R4.64], R35 ;  /* 0x0000002304002986 */ /* 0x000fe2000c101114 */
[-C--:B------:R-:W-:Y:S02]  /*10930*/  LEA.HI.X.SX32 R7, R11, R47.reuse, 0x1, P5 ;  /* 0x0000002f0b077211 */ /* 0x080fe400028f0eff */
[----:B------:R-:W-:Y:S02]  /*10940*/  ISETP.LT.AND P2, PT, R55, UR15, !P0 ;  /* 0x0000000f37007c0c */ /* 0x000fe4000c741270 */
[----:B------:R-:W-:Y:S01]  /*10950*/  LEA.HI.X.SX32 R11, R12, R47, 0x1, P1 ;  /* 0x0000002f0c0b7211 */ /* 0x000fe200008f0eff */
[----:B------:R-:W-:Y:S01]  /*10960*/  @P3 STG.E.U8 desc[UR20][R6.64], R33 ;  /* 0x0000002106003986 */ /* 0x000fe2000c101114 */
[----:B------:R-:W-:Y:S02]  /*10970*/  IADD3 R8, P1, PT, R0, R45, RZ ;  /* 0x0000002d00087210 */ /* 0x000fe40007f3e0ff */
[----:B------:R-:W-:Y:S01]  /*10980*/  ISETP.LT.AND P3, PT, R54, UR15, !P0 ;  /* 0x0000000f36007c0c */ /* 0x000fe2000c761270 */
[----:B------:R1:W-:Y:S01]  /*10990*/  @P4 STG.E.U8 desc[UR20][R10.64], R31 ;  /* 0x0000001f0a004986 */ /* 0x0003e2000c101114 */
[C---:B------:R-:W-:Y:S01]  /*109a0*/  ISETP.LT.AND P4, PT, R14.reuse, UR15, !P0 ;  /* 0x0000000f0e007c0c */ /* 0x040fe2000c781270 */
[----:B------:R-:W-:Y:S01]  /*109b0*/  IMAD R14, R14, UR5, RZ ;  /* 0x000000050e0e7c24 */ /* 0x000fe2000f8e02ff */
[----:B------:R-:W-:Y:S01]  /*109c0*/  LEA.HI.X.SX32 R9, R0, R47, 0x1, P1 ;  /* 0x0000002f00097211 */ /* 0x000fe200008f0eff */
[----:B------:R-:W-:Y:S01]  /*109d0*/  IMAD R0, R53, UR5, RZ ;  /* 0x0000000535007c24 */ /* 0x000fe2000f8e02ff */
[----:B0-----:R-:W-:Y:S01]  /*109e0*/  IADD3 R2, P5, PT, R13, R45, RZ ;  /* 0x0000002d0d027210 */ /* 0x001fe20007fbe0ff */
[----:B------:R-:W0:Y:S01]  /*109f0*/  LDS.128 R4, [R36+0x2000] ;  /* 0x0020000024047984 */ /* 0x000e220000000c00 */
[----:B------:R-:W-:-:S02]  /*10a00*/  ISETP.LT.AND P1, PT, R53, UR15, !P0 ;  /* 0x0000000f35007c0c */ /* 0x000fc4000c721270 */
[----:B------:R-:W-:Y:S01]  /*10a10*/  IADD3 R12, P6, PT, R14, R45, RZ ;  /* 0x0000002d0e0c7210 */ /* 0x000fe20007fde0ff */
[----:B------:R2:W-:Y:S01]  /*10a20*/  @P2 STG.E.U8 desc[UR20][R8.64], R15 ;  /* 0x0000000f08002986 */ /* 0x0005e2000c101114 */
[----:B------:R-:W-:Y:S02]  /*10a30*/  LEA.HI.X.SX32 R3, R13, R47, 0x1, P5 ;  /* 0x0000002f0d037211 */ /* 0x000fe400028f0eff */
[----:B-1----:R-:W-:Y:S02]  /*10a40*/  IADD3 R10, P2, PT, R0, R45, RZ ;  /* 0x0000002d000a7210 */ /* 0x002fe40007f5e0ff */
[-C--:B------:R-:W-:Y:S01]  /*10a50*/  LEA.HI.X.SX32 R13, R14, R47.reuse, 0x1, P6 ;  /* 0x0000002f0e0d7211 */ /* 0x080fe200030f0eff */
[----:B------:R1:W-:Y:S01]  /*10a60*/  @P3 STG.E.U8 desc[UR20][R2.64], R29 ;  /* 0x0000001d02003986 */ /* 0x0003e2000c101114 */
[----:B------:R-:W-:Y:S01]  /*10a70*/  LEA.HI.X.SX32 R11, R0, R47, 0x1, P2 ;  /* 0x0000002f000b7211 */ /* 0x000fe200010f0eff */
[C---:B------:R-:W-:Y:S01]  /*10a80*/  IMAD R0, R52.reuse, UR5, RZ ;  /* 0x0000000534007c24 */ /* 0x040fe2000f8e02ff */
[----:B------:R-:W-:Y:S01]  /*10a90*/  ISETP.LT.AND P3, PT, R52, UR15, !P0 ;  /* 0x0000000f34007c0c */ /* 0x000fe2000c761270 */
[----:B------:R3:W-:Y:S01]  /*10aa0*/  @P4 STG.E.U8 desc[UR20][R12.64], R27 ;  /* 0x0000001b0c004986 */ /* 0x0007e2000c101114 */
[C---:B------:R-:W-:Y:S01]  /*10ab0*/  IMAD R14, R51.reuse, UR5, RZ ;  /* 0x00000005330e7c24 */ /* 0x040fe2000f8e02ff */
[----:B------:R-:W-:Y:S01]  /*10ac0*/  ISETP.LT.AND P2, PT, R51, UR15, !P0 ;  /* 0x0000000f33007c0c */ /* 0x000fe2000c741270 */
[----:B--2---:R-:W-:Y:S01]  /*10ad0*/  IMAD R15, R50, UR5, RZ ;  /* 0x00000005320f7c24 */ /* 0x004fe2000f8e02ff */
[----:B------:R2:W-:Y:S01]  /*10ae0*/  @P1 STG.E.U8 desc[UR20][R10.64], R25 ;  /* 0x000000190a001986 */ /* 0x0005e2000c101114 */
[----:B------:R-:W-:-:S02]  /*10af0*/  IADD3 R8, P1, PT, R0, R45, RZ ;  /* 0x0000002d00087210 */ /* 0x000fc40007f3e0ff */
[----:B------:R-:W-:Y:S02]  /*10b00*/  ISETP.LT.AND P4, PT, R50, UR15, !P0 ;  /* 0x0000000f32007c0c */ /* 0x000fe4000c781270 */
[----:B------:R-:W-:Y:S01]  /*10b10*/  LEA.HI.X.SX32 R9, R0, R47, 0x1, P1 ;  /* 0x0000002f00097211 */ /* 0x000fe200008f0eff */
[----:B------:R-:W-:Y:S01]  /*10b20*/  IMAD R0, R49, UR5, RZ ;  /* 0x0000000531007c24 */ /* 0x000fe2000f8e02ff */
[CC--:B-1----:R-:W-:Y:S02]  /*10b30*/  IADD3 R2, P5, PT, R14.reuse, R45.reuse, RZ ;  /* 0x0000002d0e027210 */ /* 0x0c2fe40007fbe0ff */
[----:B---3--:R-:W-:Y:S01]  /*10b40*/  IADD3 R12, P6, PT, R15, R45, RZ ;  /* 0x0000002d0f0c7210 */ /* 0x008fe20007fde0ff */
[----:B------:R1:W-:Y:S01]  /*10b50*/  @P3 STG.E.U8 desc[UR20][R8.64], R23 ;  /* 0x0000001708003986 */ /* 0x0003e2000c101114 */
[----:B------:R-:W-:Y:S02]  /*10b60*/  LEA.HI.X.SX32 R3, R14, R47, 0x1, P5 ;  /* 0x0000002f0e037211 */ /* 0x000fe400028f0eff */
[----:B--2---:R-:W-:-:S02]  /*10b70*/  IADD3 R10, P3, PT, R0, R45, RZ ;  /* 0x0000002d000a7210 */ /* 0x004fc40007f7e0ff */
[----:B------:R-:W-:Y:S01]  /*10b80*/  ISETP.LT.AND P1, PT, R49, UR15, !P0 ;  /* 0x0000000f31007c0c */ /* 0x000fe2000c721270 */
[----:B------:R2:W-:Y:S01]  /*10b90*/  @P2 STG.E.U8 desc[UR20][R2.64], R21 ;  /* 0x0000001502002986 */ /* 0x0005e2000c101114 */
[-C--:B------:R-:W-:Y:S01]  /*10ba0*/  LEA.HI.X.SX32 R13, R15, R47.reuse, 0x1, P6 ;  /* 0x0000002f0f0d7211 */ /* 0x080fe200030f0eff */
[----:B------:R-:W-:Y:S01]  /*10bb0*/  IMAD R15, R48, UR5, RZ ;  /* 0x00000005300f7c24 */ /* 0x000fe2000f8e02ff */
[----:B------:R-:W-:Y:S01]  /*10bc0*/  LEA.HI.X.SX32 R11, R0, R47, 0x1, P3 ;  /* 0x0000002f000b7211 */ /* 0x000fe200018f0eff */
[----:B------:R-:W-:Y:S01]  /*10bd0*/  IMAD R0, R46, UR5, RZ ;  /* 0x000000052e007c24 */ /* 0x000fe2000f8e02ff */
[----:B------:R-:W-:Y:S01]  /*10be0*/  ISETP.LT.AND P2, PT, R48, UR15, !P0 ;  /* 0x0000000f30007c0c */ /* 0x000fe2000c741270 */
[----:B------:R3:W-:Y:S01]  /*10bf0*/  @P4 STG.E.U8 desc[UR20][R12.64], R19 ;  /* 0x000000130c004986 */ /* 0x0007e2000c101114 */
[-C--:B------:R-:W-:Y:S02]  /*10c00*/  IADD3 R14, P4, PT, R15, R45.reuse, RZ ;  /* 0x0000002d0f0e7210 */ /* 0x080fe40007f9e0ff */
[----:B-1----:R-:W-:-:S02]  /*10c10*/  IADD3 R8, P5, PT, R0, R45, RZ ;  /* 0x0000002d00087210 */ /* 0x002fc40007fbe0ff */
[-C--:B------:R-:W-:Y:S01]  /*10c20*/  LEA.HI.X.SX32 R15, R15, R47.reuse, 0x1, P4 ;  /* 0x0000002f0f0f7211 */ /* 0x080fe200020f0eff */
[----:B--2---:R-:W-:Y:S01]  /*10c30*/  IMAD R3, R44, UR5, RZ ;  /* 0x000000052c037c24 */ /* 0x004fe2000f8e02ff */
[----:B------:R-:W-:Y:S01]  /*10c40*/  LEA.HI.X.SX32 R9, R0, R47, 0x1, P5 ;  /* 0x0000002f00097211 */ /* 0x000fe200028f0eff */
[----:B------:R-:W-:Y:S01]  /*10c50*/  IMAD R0, R42, UR5, RZ ;  /* 0x000000052a007c24 */ /* 0x000fe2000f8e02ff */
[----:B------:R-:W-:Y:S01]  /*10c60*/  ISETP.LT.AND P3, PT, R46, UR15, !P0 ;  /* 0x0000000f2e007c0c */ /* 0x000fe2000c761270 */
[----:B------:R1:W-:Y:S01]  /*10c70*/  @P1 STG.E.U8 desc[UR20][R10.64], R17 ;  /* 0x000000110a001986 */ /* 0x0003e2000c101114 */
[----:B------:R-:W-:Y:S01]  /*10c80*/  IADD3 R2, P4, PT, R3, R45, RZ ;  /* 0x0000002d03027210 */ /* 0x000fe20007f9e0ff */
[----:B---3--:R-:W-:Y:S01]  /*10c90*/  IMAD R13, R40, UR5, RZ ;  /* 0x00000005280d7c24 */ /* 0x008fe2000f8e02ff */
[----:B0-----:R-:W-:Y:S02]  /*10ca0*/  PRMT R23, R4, 0x7770, RZ ;  /* 0x0000777004177816 */ /* 0x001fe400000000ff */
[----:B------:R-:W-:-:S02]  /*10cb0*/  ISETP.LT.AND P1, PT, R44, UR15, !P0 ;  /* 0x0000000f2c007c0c */ /* 0x000fc4000c721270 */
[----:B------:R-:W-:Y:S01]  /*10cc0*/  LEA.HI.X.SX32 R3, R3, R47, 0x1, P4 ;  /* 0x0000002f03037211 */ /* 0x000fe200020f0eff */
[----:B------:R0:W-:Y:S01]  /*10cd0*/  @P2 STG.E.U8 desc[UR20][R14.64], R23 ;  /* 0x000000170e002986 */ /* 0x0001e2000c101114 */
[----:B------:R-:W-:Y:S02]  /*10ce0*/  ISETP.LT.AND P2, PT, R42, UR15, !P0 ;  /* 0x0000000f2a007c0c */ /* 0x000fe4000c741270 */
[----:B------:R-:W-:Y:S02]  /*10cf0*/  PRMT R19, R4, 0x7771, RZ ;  /* 0x0000777104137816 */ /* 0x000fe400000000ff */
[----:B-1----:R-:W-:Y:S02]  /*10d00*/  IADD3 R10, P4, PT, R0, R45, RZ ;  /* 0x0000002d000a7210 */ /* 0x002fe40007f9e0ff */
[----:B------:R-:W-:Y:S01]  /*10d10*/  PRMT R21, R4, 0x7772, RZ ;  /* 0x0000777204157816 */ /* 0x000fe200000000ff */
[----:B------:R1:W-:Y:S01]  /*10d20*/  @P3 STG.E.U8 desc[UR20][R8.64], R19 ;  /* 0x0000001308003986 */ /* 0x0003e2000c101114 */
[----:B------:R-:W-:Y:S01]  /*10d30*/  LEA.HI.X.SX32 R11, R0, R47, 0x1, P4 ;  /* 0x0000002f000b7211 */ /* 0x000fe200020f0eff */
[----:B------:R-:W-:Y:S01]  /*10d40*/  IMAD R0, R38, UR5, RZ ;  /* 0x0000000526007c24 */ /* 0x000fe2000f8e02ff */
[----:B------:R-:W-:Y:S01]  /*10d50*/  ISETP.LT.AND P3, PT, R40, UR15, !P0 ;  /* 0x0000000f28007c0c */ /* 0x000fe2000c761270 */
[----:B------:R2:W-:Y:S01]  /*10d60*/  @P1 STG.E.U8 desc[UR20][R2.64], R21 ;  /* 0x0000001502001986 */ /* 0x0005e2000c101114 */
[----:B------:R-:W-:Y:S01]  /*10d70*/  ISETP.LT.AND P1, PT, R38, UR15, !P0 ;  /* 0x0000000f26007c0c */ /* 0x000fe2000c721270 */
[----:B0-----:R-:W-:Y:S01]  /*10d80*/  IMAD R14, R30, UR5, RZ ;  /* 0x000000051e0e7c24 */ /* 0x001fe2000f8e02ff */
[----:B------:R-:W-:-:S02]  /*10d90*/  IADD3 R12, P5, PT, R13, R45, RZ ;  /* 0x0000002d0d0c7210 */ /* 0x000fc40007fbe0ff */
[----:B------:R-:W-:Y:S02]  /*10da0*/  PRMT R17, R5, 0x7770, RZ ;  /* 0x0000777005117816 */ /* 0x000fe400000000ff */
[----:B------:R-:W-:Y:S02]  /*10db0*/  LEA.HI.X.SX32 R13, R13, R47, 0x1, P5 ;  /* 0x0000002f0d0d7211 */ /* 0x000fe400028f0eff */
[----:B-1----:R-:W-:Y:S01]  /*10dc0*/  PRMT R19, R4, 0x7773, RZ ;  /* 0x0000777304137816 */ /* 0x002fe200000000ff */
[----:B------:R-:W-:Y:S01]  /*10dd0*/  IMAD R4, R32, UR5, RZ ;  /* 0x0000000520047c24 */ /* 0x000fe2000f8e02ff */
[C---:B------:R-:W-:Y:S02]  /*10de0*/  IADD3 R8, P4, PT, R0.reuse, R45, RZ ;  /* 0x0000002d00087210 */ /* 0x040fe40007f9e0ff */
[----:B------:R-:W-:Y:S01]  /*10df0*/  PRMT R15, R5, 0x7771, RZ ;  /* 0x00007771050f7816 */ /* 0x000fe200000000ff */
[----:B------:R0:W-:Y:S01]  /*10e00*/  @P2 STG.E.U8 desc[UR20][R10.64], R19 ;  /* 0x000000130a002986 */ /* 0x0001e2000c101114 */
[----:B------:R-:W-:Y:S01]  /*10e10*/  LEA.HI.X.SX32 R9, R0, R47, 0x1, P4 ;  /* 0x0000002f00097211 */ /* 0x000fe200020f0eff */
[C---:B------:R-:W-:Y:S01]  /*10e20*/  IMAD R0, R34.reuse, UR5, RZ ;  /* 0x0000000522007c24 */ /* 0x040fe2000f8e02ff */
[----:B------:R-:W-:Y:S01]  /*10e30*/  ISETP.LT.AND P2, PT, R34, UR15, !P0 ;  /* 0x0000000f22007c0c */ /* 0x000fe2000c741270 */
[----:B------:R1:W-:Y:S01]  /*10e40*/  @P3 STG.E.U8 desc[UR20][R12.64], R17 ;  /* 0x000000110c003986 */ /* 0x0003e2000c101114 */
[----:B------:R-:W-:-:S02]  /*10e50*/  ISETP.LT.AND P3, PT, R32, UR15, !P0 ;  /* 0x0000000f20007c0c */ /* 0x000fc4000c761270 */
[----:B--2---:R-:W-:Y:S01]  /*10e60*/  IADD3 R2, P4, PT, R0, R45, RZ ;  /* 0x0000002d00027210 */ /* 0x004fe20007f9e0ff */
[----:B------:R2:W-:Y:S01]  /*10e70*/  @P1 STG.E.U8 desc[UR20][R8.64], R15 ;  /* 0x0000000f08001986 */ /* 0x0005e2000c101114 */
[----:B------:R-:W-:Y:S02]  /*10e80*/  ISETP.LT.AND P1, PT, R30, UR15, !P0 ;  /* 0x0000000f1e007c0c */ /* 0x000fe4000c721270 */
[----:B------:R-:W-:Y:S01]  /*10e90*/  LEA.HI.X.SX32 R3, R0, R47, 0x1, P4 ;  /* 0x0000002f00037211 */ /* 0x000fe200020f0eff */
[----:B------:R-:W-:Y:S01]  /*10ea0*/  IMAD R0, R28, UR5, RZ ;  /* 0x000000051c007c24 */ /* 0x000fe2000f8e02ff */
[----:B0-----:R-:W-:Y:S02]  /*10eb0*/  IADD3 R10, P5, PT, R4, R45, RZ ;  /* 0x0000002d040a7210 */ /* 0x001fe40007fbe0ff */
[----:B------:R-:W-:Y:S01]  /*10ec0*/  ISETP.LT.AND P4, PT, R28, UR15, !P0 ;  /* 0x0000000f1c007c0c */ /* 0x000fe2000c781270 */
[----:B-1----:R-:W-:Y:S01]  /*10ed0*/  IMAD R12, R24, UR5, RZ ;  /* 0x00000005180c7c24 */ /* 0x002fe2000f8e02ff */
[----:B------:R-:W-:-:S02]  /*10ee0*/  PRMT R13, R5, 0x7772, RZ ;  /* 0x00007772050d7816 */ /* 0x000fc400000000ff */
[----:B------:R-:W-:Y:S02]  /*10ef0*/  LEA.HI.X.SX32 R11, R4, R47, 0x1, P5 ;  /* 0x0000002f040b7211 */ /* 0x000fe400028f0eff */
[----:B------:R-:W-:Y:S01]  /*10f00*/  PRMT R19, R5, 0x7773, RZ ;  /* 0x0000777305137816 */ /* 0x000fe200000000ff */
[----:B------:R0:W-:Y:S01]  /*10f10*/  @P2 STG.E.U8 desc[UR20][R2.64], R13 ;  /* 0x0000000d02002986 */ /* 0x0001e2000c101114 */
[-C--:B------:R-:W-:Y:S02]  /*10f20*/  IADD3 R4, P2, PT, R14, R45.reuse, RZ ;  /* 0x0000002d0e047210 */ /* 0x080fe40007f5e0ff */
[----:B--2---:R-:W-:Y:S01]  /*10f30*/  IADD3 R8, P5, PT, R0, R45, RZ ;  /* 0x0000002d00087210 */ /* 0x004fe20007fbe0ff */
[----:B------:R-:W-:Y:S01]  /*10f40*/  @P3 STG.E.U8 desc[UR20][R10.64], R19 ;  /* 0x000000130a003986 */ /* 0x000fe2000c101114 */
[----:B------:R-:W-:Y:S01]  /*10f50*/  LEA.HI.X.SX32 R5, R14, R47, 0x1, P2 ;  /* 0x0000002f0e057211 */ /* 0x000fe200010f0eff */
[----:B------:R-:W-:Y:S01]  /*10f60*/  IMAD R14, R20, UR5, RZ ;  /* 0x00000005140e7c24 */ /* 0x000fe2000f8e02ff */
[----:B------:R-:W-:-:S02]  /*10f70*/  PRMT R15, R6, 0x7770, RZ ;  /* 0x00007770060f7816 */ /* 0x000fc400000000ff */
[----:B------:R-:W-:Y:S01]  /*10f80*/  LEA.HI.X.SX32 R9, R0, R47, 0x1, P5 ;  /* 0x0000002f00097211 */ /* 0x000fe200028f0eff */
[----:B------:R-:W-:Y:S01]  /*10f90*/  IMAD R0, R26, UR5, RZ ;  /* 0x000000051a007c24 */ /* 0x000fe2000f8e02ff */
[----:B------:R-:W-:Y:S01]  /*10fa0*/  PRMT R17, R6, 0x7771, RZ ;  /* 0x0000777106117816 */ /* 0x000fe200000000ff */
[----:B------:R1:W-:Y:S01]  /*10fb0*/  @P1 STG.E.U8 desc[UR20][R4.64], R15 ;  /* 0x0000000f04001986 */ /* 0x0003e2000c101114 */
[----:B0-----:R-:W-:Y:S01]  /*10fc0*/  IMAD R13, R22, UR5, RZ ;  /* 0x00000005160d7c24 */ /* 0x001fe2000f8e02ff */
[----:B------:R-:W-:Y:S02]  /*10fd0*/  ISETP.LT.AND P5, PT, R26, UR15, !P0 ;  /* 0x0000000f1a007c0c */ /* 0x000fe4000c7a1270 */
[----:B------:R0:W-:Y:S01]  /*10fe0*/  @P4 STG.E.U8 desc[UR20][R8.64], R17 ;  /* 0x0000001108004986 */ /* 0x0001e2000c101114 */
[----:B------:R-:W-:Y:S02]  /*10ff0*/  IADD3 R2, P6, PT, R0, R45, RZ ;  /* 0x0000002d00027210 */ /* 0x000fe40007fde0ff */
[----:B------:R-:W-:-:S02]  /*11000*/  ISETP.LT.AND P4, PT, R24, UR15, !P0 ;  /* 0x0000000f18007c0c */ /* 0x000fc4000c781270 */
[C---:B------:R-:W-:Y:S01]  /*11010*/  ISETP.LT.AND P1, PT, R16.reuse, UR15, !P0 ;  /* 0x0000000f10007c0c */ /* 0x040fe2000c721270 */
[----:B------:R-:W-:Y:S01]  /*11020*/  IMAD R16, R16, UR5, RZ ;  /* 0x0000000510107c24 */ /* 0x000fe2000f8e02ff */
[----:B------:R-:W-:Y:S01]  /*11030*/  LEA.HI.X.SX32 R3, R0, R47, 0x1, P6 ;  /* 0x0000002f00037211 */ /* 0x000fe200030f0eff */
[----:B-1----:R-:W-:Y:S01]  /*11040*/  IMAD R15, R18, UR5, RZ ;  /* 0x00000005120f7c24 */ /* 0x002fe2000f8e02ff */
[-C--:B------:R-:W-:Y:S02]  /*11050*/  IADD3 R4, P2, PT, R12, R45.reuse, RZ ;  /* 0x0000002d0c047210 */ /* 0x080fe40007f5e0ff */
[-C--:B------:R-:W-:Y:S02]  /*11060*/  IADD3 R10, P6, PT, R14, R45.reuse, RZ ;  /* 0x0000002d0e0a7210 */ /* 0x080fe40007fde0ff */
[----:B0-----:R-:W-:Y:S02]  /*11070*/  IADD3 R8, P3, PT, R13, R45, RZ ;  /* 0x0000002d0d087210 */ /* 0x001fe40007f7e0ff */
[----:B------:R-:W-:-:S02]  /*11080*/  LEA.HI.X.SX32 R5, R12, R47, 0x1, P2 ;  /* 0x0000002f0c057211 */ /* 0x000fc400010f0eff */
[----:B------:R-:W-:Y:S02]  /*11090*/  IADD3 R12, P2, PT, R15, R45, RZ ;  /* 0x0000002d0f0c7210 */ /* 0x000fe40007f5e0ff */
[-C--:B------:R-:W-:Y:S02]  /*110a0*/  LEA.HI.X.SX32 R9, R13, R47.reuse, 0x1, P3 ;  /* 0x0000002f0d097211 */ /* 0x080fe400018f0eff */
[----:B------:R-:W-:Y:S02]  /*110b0*/  ISETP.LT.AND P3, PT, R22, UR15, !P0 ;  /* 0x0000000f16007c0c */ /* 0x000fe4000c761270 */
[----:B------:R-:W-:Y:S02]  /*110c0*/  LEA.HI.X.SX32 R13, R15, R47, 0x1, P2 ;  /* 0x0000002f0f0d7211 */ /* 0x000fe400010f0eff */
[----:B------:R-:W-:Y:S02]  /*110d0*/  ISETP.LT.AND P2, PT, R20, UR15, !P0 ;  /* 0x0000000f14007c0c */ /* 0x000fe4000c741270 */
[----:B------:R-:W-:-:S02]  /*110e0*/  ISETP.LT.AND P0, PT, R18, UR15, !P0 ;  /* 0x0000000f12007c0c */ /* 0x000fc4000c701270 */
[----:B------:R-:W-:Y:S02]  /*110f0*/  LEA.HI.X.SX32 R11, R14, R47, 0x1, P6 ;  /* 0x0000002f0e0b7211 */ /* 0x000fe400030f0eff */
[----:B------:R-:W-:Y:S02]  /*11100*/  PRMT R25, R6, 0x7772, RZ ;  /* 0x0000777206197816 */ /* 0x000fe400000000ff */
[----:B------:R-:W-:Y:S02]  /*11110*/  IADD3 R14, P6, PT, R16, R45, RZ ;  /* 0x0000002d100e7210 */ /* 0x000fe40007fde0ff */
[----:B------:R-:W-:Y:S01]  /*11120*/  PRMT R23, R6, 0x7773, RZ ;  /* 0x0000777306177816 */ /* 0x000fe200000000ff */
[----:B------:R0:W-:Y:S01]  /*11130*/  @P5 STG.E.U8 desc[UR20][R2.64], R25 ;  /* 0x0000001902005986 */ /* 0x0001e2000c101114 */
[C---:B------:R-:W-:Y:S02]  /*11140*/  PRMT R17, R7.reuse, 0x7773, RZ ;  /* 0x0000777307117816 */ /* 0x040fe400000000ff */
[C---:B------:R-:W-:Y:S01]  /*11150*/  PRMT R19, R7.reuse, 0x7772, RZ ;  /* 0x0000777207137816 */ /* 0x040fe200000000ff */
[----:B------:R0:W-:Y:S01]  /*11160*/  @P4 STG.E.U8 desc[UR20][R4.64], R23 ;  /* 0x0000001704004986 */ /* 0x0001e2000c101114 */
[----:B------:R-:W-:-:S02]  /*11170*/  PRMT R21, R7, 0x7771, RZ ;  /* 0x0000777107157816 */ /* 0x000fc400000000ff */
[----:B------:R-:W-:Y:S02]  /*11180*/  PRMT R7, R7, 0x7770, RZ ;  /* 0x0000777007077816 */ /* 0x000fe400000000ff */
[----:B------:R-:W-:-:S03]  /*11190*/  LEA.HI.X.SX32 R15, R16, R47, 0x1, P6 ;  /* 0x0000002f100f7211 */ /* 0x000fc600030f0eff */
[----:B------:R0:W-:Y:S04]  /*111a0*/  @P3 STG.E.U8 desc[UR20][R8.64], R7 ;  /* 0x0000000708003986 */ /* 0x0001e8000c101114 */
[----:B------:R0:W-:Y:S04]  /*111b0*/  @P2 STG.E.U8 desc[UR20][R10.64], R21 ;  /* 0x000000150a002986 */ /* 0x0001e8000c101114 */
[----:B------:R0:W-:Y:S04]  /*111c0*/  @P0 STG.E.U8 desc[UR20][R12.64], R19 ;  /* 0x000000130c000986 */ /* 0x0001e8000c101114 */
[----:B------:R0:W-:Y:S01]  /*111d0*/  @P1 STG.E.U8 desc[UR20][R14.64], R17 ;  /* 0x000000110e001986 */ /* 0x0001e2000c101114 */
[----:B------:R-:W-:Y:S06]  /*111e0*/  BAR.SYNC.DEFER_BLOCKING 0x0 ;  /* 0x0000000000007b1d */ /* 0x000fec0000010000 */
[----:B------:R-:W-:Y:S05]  /*111f0*/  BRA.U UP0, `(.L_x_13) ;  /* 0x0000000100a07547 */ /* 0x000fea000b800000 */
[----:B------:R-:W1:Y:S01]  /*11200*/  S2UR UR5, SR_CgaCtaId ;  /* 0x00000000000579c3 */ /* 0x000e620000008800 */
[----:B------:R-:W-:Y:S01]  /*11210*/  NOP ;  /* 0x0000000000007918 */ /* 0x000fe20000000000 */
[----:B------:R-:W-:Y:S01]  /*11220*/  UMOV UR4, 0x50 ;  /* 0x0000005000047882 */ /* 0x000fe20000000000 */
[----:B------:R-:W-:Y:S02]  /*11230*/  IMAD.U32 R0, RZ, RZ, UR8 ;  /* 0x00000008ff007e24 */ /* 0x000fe4000f8e00ff */
[----:B0-----:R-:W-:Y:S02]  /*11240*/  IMAD.MOV.U32 R3, RZ, RZ, 0x3 ;  /* 0x00000003ff037424 */ /* 0x001fe400078e00ff */
[----:B------:R-:W-:Y:S01]  /*11250*/  IMAD.MOV.U32 R7, RZ, RZ, 0x1 ;  /* 0x00000001ff077424 */ /* 0x000fe200078e00ff */
[----:B------:R-:W-:-:S04]  /*11260*/  LOP3.LUT R0, R0, 0xffff, RZ, 0xc0, !PT ;  /* 0x0000ffff00007812 */ /* 0x000fc800078ec0ff */
[----:B------:R-:W-:-:S05]  /*11270*/  SHF.R.U32.HI R0, RZ, 0x5, R0 ;  /* 0x00000005ff007819 */ /* 0x000fca0000011600 */
[----:B------:R-:W-:Y:S01]  /*11280*/  VIADD R2, R0, 0x10 ;  /* 0x0000001000027836 */ /* 0x000fe20000000000 */
[----:B------:R-:W-:Y:S01]  /*11290*/  SHF.L.U32 R0, R3, R0, RZ ;  /* 0x0000000003007219 */ /* 0x000fe200000006ff */
[----:B-1----:R-:W-:-:S03]  /*112a0*/  ULEA UR6, UR5, UR4, 0x18 ;  /* 0x0000000405067291 */ /* 0x002fc6000f8ec0ff */
[----:B------:R-:W-:-:S04]  /*112b0*/  SHF.L.U32 R3, R7, R2, RZ ;  /* 0x0000000207037219 */ /* 0x000fc800000006ff */
[----:B------:R-:W-:Y:S02]  /*112c0*/  LOP3.LUT R0, R3, R0, RZ, 0xfc, !PT ;  /* 0x0000000003007212 */ /* 0x000fe400078efcff */
[----:B------:R-:W0:Y:S02]  /*112d0*/  LDS R5, [UR6] ;  /* 0x00000006ff057984 */ /* 0x000e240008000800 */
[C---:B------:R-:W-:Y:S02]  /*112e0*/  LOP3.LUT R2, R0.reuse, 0xffff, RZ, 0xc0, !PT ;  /* 0x0000ffff00027812 */ /* 0x040fe400078ec0ff */
[----:B0-----:R-:W-:-:S04]  /*112f0*/  LOP3.LUT R3, R0, 0xffff, R5, 0x80, !PT ;  /* 0x0000ffff00037812 */ /* 0x001fc800078e8005 */
[----:B------:R-:W-:-:S13]  /*11300*/  ISETP.NE.AND P0, PT, R3, R2, PT ;  /* 0x000000020300720c */ /* 0x000fda0003f05270 */
[----:B------:R-:W-:Y:S05]  /*11310*/  @P0 BRA `(.L_x_14) ;  /* 0x0000000000500947 */ /* 0x000fea0003800000 */
[----:B------:R-:W-:Y:S02]  /*11320*/  SHF.R.U32.HI R5, RZ, 0x10, R5 ;  /* 0x00000010ff057819 */ /* 0x000fe40000011605 */
[----:B------:R-:W-:-:S04]  /*11330*/  SHF.R.U32.HI R2, RZ, 0x10, R0 ;  /* 0x00000010ff027819 */ /* 0x000fc80000011600 */
[----:B------:R-:W-:-:S04]  /*11340*/  LOP3.LUT R5, R5, R2, RZ, 0xc0, !PT ;  /* 0x0000000205057212 */ /* 0x000fc800078ec0ff */
[----:B------:R-:W-:-:S13]  /*11350*/  ISETP.NE.AND P0, PT, R5, R2, PT ;  /* 0x000000020500720c */ /* 0x000fda0003f05270 */
[----:B------:R-:W-:Y:S05]  /*11360*/  @P0 BRA `(.L_x_15) ;  /* 0x0000000000300947 */ /* 0x000fea0003800000 */
[----:B------:R-:W-:Y:S01]  /*11370*/  R2UR UR4, R0 ;  /* 0x00000000000472ca */ /* 0x000fe200000e0000 */
[----:B------:R-:W-:Y:S01]  /*11380*/  VOTEU.ANY UR5, UPT, PT ;  /* 0x0000000000057886 */ /* 0x000fe200038e0100 */
[----:B------:R-:W0:Y:S01]  /*11390*/  S2R R0, SR_LANEID ;  /* 0x0000000000007919 */ /* 0x000e220000000000 */
[----:B------:R-:W-:-:S10]  /*113a0*/  UFLO.U32 UR5, UR5 ;  /* 0x00000005000572bd */ /* 0x000fd400080e0000 */
[----:B------:R-:W-:-:S06]  /*113b0*/  ULOP3.LUT UR4, URZ, UR4, URZ, 0x33, !UPT ;  /* 0x00000004ff047292 */ /* 0x000fcc000f8e33ff */
[----:B------:R-:W-:-:S04]  /*113c0*/  IMAD.U32 R2, RZ, RZ, UR4 ;  /* 0x00000004ff027e24 */ /* 0x000fc8000f8e00ff */
[----:B------:R-:W1:Y:S02]  /*113d0*/  REDUX UR7, R2 ;  /* 0x00000000020773c4 */ /* 0x000e640000000000 */
[----:B------:R2:W-:Y:S01]  /*113e0*/  UTCATOMSWS.AND URZ, UR4 ;  /* 0x0000000400ff79e3 */ /* 0x0005e20008000000 */
[----:B0-----:R-:W-:Y:S01]  /*113f0*/  ISETP.EQ.U32.AND P0, PT, R0, UR5, PT ;  /* 0x0000000500007c0c */ /* 0x001fe2000bf02070 */
[----:B-1----:R-:W-:-:S12]  /*11400*/  IMAD.U32 R0, RZ, RZ, UR7 ;  /* 0x00000007ff007e24 */ /* 0x002fd8000f8e00ff */
[----:B------:R2:W-:Y:S01]  /*11410*/  @P0 ATOMS.AND RZ, [UR6], R0 ;  /* 0x00000000ffff098c */ /* 0x0005e2000a800006 */
[----:B------:R-:W-:Y:S05]  /*11420*/  BRA `(.L_x_13) ;  /* 0x0000000000147947 */ /* 0x000fea0003800000 */
.L_x_15:
[----:B------:R-:W-:-:S07]  /*11430*/  MOV R2, 0x11450 ;  /* 0x0001145000027802 */ /* 0x000fce0000000f00 */
[----:B------:R-:W-:Y:S05]  /*11440*/  CALL.REL.NOINC `($__internal_0_$__cuda_sm10x_tcgen05_guardrail_trap_col_being_dealloced_not_returned_by_alloc) ;  /* 0x00000000002c7944 */ /* 0x000fea0003c00000 */
[----:B------:R-:W-:Y:S05]  /*11450*/  BRA `(.L_x_13) ;  /* 0x0000000000087947 */ /* 0x000fea0003800000 */
.L_x_14:
[----:B------:R-:W-:-:S07]  /*11460*/  MOV R2, 0x11480 ;  /* 0x0001148000027802 */ /* 0x000fce0000000f00 */
[----:B------:R-:W-:Y:S05]  /*11470*/  CALL.REL.NOINC `($__internal_2_$__cuda_sm10x_tcgen05_guardrail_trap_unallocated_columns_being_dealloced) ;  /* 0x0000000000387944 */ /* 0x000fea0003c00000 */
.L_x_13:
[----:B------:R-:W-:Y:S01]  /*11480*/  NOP ;  /* 0x0000000000007918 */ /* 0x000fe20000000000 */
[----:B--2---:R-:W-:Y:S05]  /*11490*/  EXIT ;  /* 0x000000000000794d */ /* 0x004fea0003800000 */
.L_x_8:
[----:B------:R-:W0:Y:S02]  /*114a0*/  SYNCS.PHASECHK.TRANS64.TRYWAIT P3, [UR6], R101 ;  /* 0x00000065ff0075a7 */ /* 0x000e240008061106 */
[----:B0-----:R-:W-:Y:S05]  /*114b0*/  @!P3 BRA `(.L_x_8) ;  /* 0xfffffffc00f8b947 */ /* 0x001fea000383ffff */
[----:B------:R-:W-:Y:S05]  /*114c0*/  BRA `(.L_x_16) ;  /* 0xffffffa400387947 */ /* 0x000fea000383ffff */
.L_x_12:
[----:B------:R-:W1:Y:S02]  /*114d0*/  SYNCS.PHASECHK.TRANS64.TRYWAIT P0, [UR6], R2 ;  /* 0x00000002ff0075a7 */ /* 0x000e640008001106 */
[----:B-1----:R-:W-:Y:S05]  /*114e0*/  @!P0 BRA `(.L_x_12) ;  /* 0xfffffffc00f88947 */ /* 0x002fea000383ffff */
[----:B------:R-:W-:Y:S05]  /*114f0*/  BRA `(.L_x_11) ;  /* 0xffffffe400b87947 */ /* 0x000fea000383ffff */
        .weak           $__internal_0_$__cuda_sm10x_tcgen05_guardrail_trap_col_being_dealloced_not_returned_by_alloc
        .type           $__internal_0_$__cuda_sm10x_tcgen05_guardrail_trap_col_being_dealloced_not_returned_by_alloc,@function
        .size           $__internal_0_$__cuda_sm10x_tcgen05_guardrail_trap_col_being_dealloced_not_returned_by_alloc,($__internal_1_$__cuda_sm10x_tcgen05_guardrail_trap_phase_invalid_during_alloc - $__internal_0_$__cuda_sm10x_tcgen05_guardrail_trap_col_being_dealloced_not_returned_by_alloc)
$__internal_0_$__cuda_sm10x_tcgen05_guardrail_trap_col_being_dealloced_not_returned_by_alloc:
[----:B------:R-:W-:Y:S05]  /*11500*/  BPT.TRAP 0x1 ;  /* 0x000000040000795c */ /* 0x000fea0000300000 */
[----:B------:R-:W-:-:S04]  /*11510*/  IMAD.MOV.U32 R3, RZ, RZ, 0x0 ;  /* 0x00000000ff037424 */ /* 0x000fc800078e00ff */
[----:B------:R-:W-:Y:S05]  /*11520*/  RET.REL.NODEC R2 `(matmul_kernel) ;  /* 0xfffffee802b47950 */ /* 0x000fea0003c3ffff */
        .weak           $__internal_1_$__cuda_sm10x_tcgen05_guardrail_trap_phase_invalid_during_alloc
        .type           $__internal_1_$__cuda_sm10x_tcgen05_guardrail_trap_phase_invalid_during_alloc,@function
        .size           $__internal_1_$__cuda_sm10x_tcgen05_guardrail_trap_phase_invalid_during_alloc,($__internal_2_$__cuda_sm10x_tcgen05_guardrail_trap_unallocated_columns_being_dealloced - $__internal_1_$__cuda_sm10x_tcgen05_guardrail_trap_phase_invalid_during_alloc)
$__internal_1_$__cuda_sm10x_tcgen05_guardrail_trap_phase_invalid_during_alloc:
[----:B------:R-:W-:Y:S05]  /*11530*/  BPT.TRAP 0x1 ;  /* 0x000000040000795c */ /* 0x000fea0000300000 */
[----:B------:R-:W-:-:S04]  /*11540*/  IMAD.MOV.U32 R3, RZ, RZ, 0x0 ;  /* 0x00000000ff037424 */ /* 0x000fc800078e00ff */
[----:B------:R-:W-:Y:S05]  /*11550*/  RET.REL.NODEC R2 `(matmul_kernel) ;  /* 0xfffffee802a87950 */ /* 0x000fea0003c3ffff */
        .weak           $__internal_2_$__cuda_sm10x_tcgen05_guardrail_trap_unallocated_columns_being_dealloced
        .type           $__internal_2_$__cuda_sm10x_tcgen05_guardrail_trap_unallocated_columns_being_dealloced,@function
        .size           $__internal_2_$__cuda_sm10x_tcgen05_guardrail_trap_unallocated_columns_being_dealloced,(.L_x_20 - $__internal_2_$__cuda_sm10x_tcgen05_guardrail_trap_unallocated_columns_being_dealloced)
$__internal_2_$__cuda_sm10x_tcgen05_guardrail_trap_unallocated_columns_being_dealloced:
[----:B------:R-:W-:Y:S05]  /*11560*/  BPT.TRAP 0x1 ;  /* 0x000000040000795c */ /* 0x000fea0000300000 */
[----:B------:R-:W-:-:S04]  /*11570*/  IMAD.MOV.U32 R3, RZ, RZ, 0x0 ;  /* 0x00000000ff037424 */ /* 0x000fc800078e00ff */
[----:B------:R-:W-:Y:S05]  /*11580*/  RET.REL.NODEC R2 `(matmul_kernel) ;  /* 0xfffffee8029c7950 */ /* 0x000fea0003c3ffff */
.L_x_17:
[----:B------:R-:W-:-:S00]  /*11590*/  BRA `(.L_x_17) ;  /* 0xfffffffc00fc7947 */ /* 0x000fc0000383ffff */
[----:B------:R-:W-:-:S00]  /*115a0*/  NOP ;  /* 0x0000000000007918 */ /* 0x000fc00000000000 */
        /* <DEDUP_REMOVED lines=13> */
.L_x_20:


//--------------------- .nv.shared.matmul_kernel  --------------------------
	.section	.nv.shared.matmul_kernel,"aw",@nobits
	.sectionflags	@""
	.align	16
	.zero		1024


//--------------------- .nv.shared.reserved.0     --------------------------
	.section	.nv.shared.reserved.0,"aw",@nobits
	.align	8
	.weak		__nv_reservedSMEM_offset_0_alias
	.size		__nv_reservedSMEM_offset_0_alias, 0, 64
	.other		__nv_reservedSMEM_offset_0_alias,@"STO_CUDA_RESERVED_SHARED STV_DEFAULT"
__nv_reservedSMEM_offset_0_alias:
	.zero		0
.nv.shared.reserved.0:
	.zero		64
	.weak		__nv_reservedSMEM_allocation_phase
	.type		__nv_reservedSMEM_allocation_phase,@object
	.size		__nv_reservedSMEM_allocation_phase,(.L_0 - __nv_reservedSMEM_allocation_phase)
__nv_reservedSMEM_allocation_phase:
	.zero		1
.L_0:
	.zero		7
	.weak		__nv_reservedSMEM_devtool_atexit_pc
	.type		__nv_reservedSMEM_devtool_atexit_pc,@object
	.size		__nv_reservedSMEM_devtool_atexit_pc,(__nv_reservedSMEM_allocation_mask - __nv_reservedSMEM_devtool_atexit_pc)
__nv_reservedSMEM_devtool_atexit_pc:
	.zero		8
	.weak		__nv_reservedSMEM_allocation_mask
	.type		__nv_reservedSMEM_allocation_mask,@object
	.size		__nv_reservedSMEM_allocation_mask,(.L_2 - __nv_reservedSMEM_allocation_mask)
__nv_reservedSMEM_allocation_mask:
	.zero		4
.L_2:


//--------------------- .nv.constant0.matmul_kernel --------------------------
	.section	.nv.constant0.matmul_kernel,"a",@progbits
	.sectionflags	@""
	.align	4
.nv.constant0.matmul_kernel:
	.zero		976


//--------------------- SYMBOLS --------------------------

	.type		.nv.reservedSmem.offset0,@object
	.size		.nv.reservedSmem.offset0,0x4
	.type		.nv.reservedSmem.cap,@object
	.size		.nv.reservedSmem.cap,0x4
